//
// Generated by NVIDIA NVVM Compiler
//
// Compiler Build ID: CL-36424714
// Cuda compilation tools, release 13.0, V13.0.88
// Based on NVVM 20.0.0
//

.version 9.0
.target sm_100
.address_size 64

	// .globl	_Z16initializeMatrixPfiij
.global .align 4 .b8 precalc_xorwow_matrix[102400];
.global .align 4 .b8 precalc_xorwow_offset_matrix[102400];
.global .align 4 .b8 mrg32k3aM1[2304];
.global .align 4 .b8 mrg32k3aM2[2304];
.global .align 4 .b8 mrg32k3aM1SubSeq[2016];
.global .align 4 .b8 mrg32k3aM2SubSeq[2016];
.global .align 4 .b8 mrg32k3aM1Seq[2304];
.global .align 4 .b8 mrg32k3aM2Seq[2304];
.const .align 8 .b8 __cr_lgamma_table[72];

.visible .entry _Z16initializeMatrixPfiij(
	.param .u64 .ptr .align 1 _Z16initializeMatrixPfiij_param_0,
	.param .u32 _Z16initializeMatrixPfiij_param_1,
	.param .u32 _Z16initializeMatrixPfiij_param_2,
	.param .u32 _Z16initializeMatrixPfiij_param_3
)
{
	.local .align 8 .b8 	__local_depot0[48];
	.reg .b64 	%SP;
	.reg .b64 	%SPL;
	.reg .pred 	%p<66>;
	.reg .b32 	%r<1203>;
	.reg .b32 	%f<4>;
	.reg .b64 	%rd<27>;

	mov.u64 	%SPL, __local_depot0;
	ld.param.u64 	%rd10, [_Z16initializeMatrixPfiij_param_0];
	ld.param.u32 	%r544, [_Z16initializeMatrixPfiij_param_1];
	ld.param.u32 	%r542, [_Z16initializeMatrixPfiij_param_2];
	ld.param.u32 	%r543, [_Z16initializeMatrixPfiij_param_3];
	mov.u32 	%r546, %ctaid.x;
	mov.u32 	%r547, %ntid.x;
	mov.u32 	%r548, %tid.x;
	mad.lo.s32 	%r1, %r546, %r547, %r548;
	mov.u32 	%r549, %ctaid.y;
	mov.u32 	%r550, %ntid.y;
	mov.u32 	%r551, %tid.y;
	mad.lo.s32 	%r552, %r549, %r550, %r551;
	setp.ge.s32 	%p1, %r1, %r542;
	setp.ge.s32 	%p2, %r552, %r544;
	or.pred  	%p3, %p1, %p2;
	@%p3 bra 	$L__BB0_117;
	add.u64 	%rd1, %SPL, 0;
	mad.lo.s32 	%r553, %r542, %r552, %r1;
	cvt.s64.s32 	%rd2, %r553;
	xor.b32  	%r554, %r543, -1429050551;
	mul.lo.s32 	%r3, %r554, 1099087573;
	add.s32 	%r555, %r3, -638133224;
	add.s32 	%r939, %r3, 123456789;
	st.local.v2.u32 	[%rd1], {%r555, %r939};
	xor.b32  	%r556, %r3, 362436069;
	mov.b32 	%r557, -123459836;
	st.local.v2.u32 	[%rd1+8], {%r556, %r557};
	add.s32 	%r935, %r3, 5783321;
	mov.b32 	%r558, -589760388;
	st.local.v2.u32 	[%rd1+16], {%r558, %r935};
	setp.eq.s32 	%p4, %r553, 0;
	@%p4 bra 	$L__BB0_116;
	mov.b32 	%r922, 0;
	mov.u64 	%rd13, precalc_xorwow_matrix;
	mov.u64 	%rd26, %rd2;
$L__BB0_3:
	mov.u64 	%rd3, %rd26;
	and.b64  	%rd4, %rd3, 3;
	setp.eq.s64 	%p5, %rd4, 0;
	@%p5 bra 	$L__BB0_115;
	mul.wide.u32 	%rd12, %r922, 3200;
	add.s64 	%rd5, %rd13, %rd12;
	mov.b32 	%r935, 0;
	mov.u32 	%r936, %r935;
	mov.u32 	%r937, %r935;
	mov.u32 	%r938, %r935;
	mov.u32 	%r939, %r935;
	mov.u32 	%r928, %r935;
$L__BB0_5:
	mul.wide.u32 	%rd14, %r928, 4;
	add.s64 	%rd15, %rd1, %rd14;
	ld.local.u32 	%r15, [%rd15+4];
	shl.b32 	%r16, %r928, 5;
	mov.b32 	%r934, 0;
$L__BB0_6:
	.pragma "nounroll";
	shr.u32 	%r562, %r15, %r934;
	and.b32  	%r563, %r562, 1;
	setp.eq.b32 	%p6, %r563, 1;
	not.pred 	%p7, %p6;
	add.s32 	%r564, %r16, %r934;
	mul.lo.s32 	%r565, %r564, 5;
	mul.wide.u32 	%rd16, %r565, 4;
	add.s64 	%rd6, %rd5, %rd16;
	@%p7 bra 	$L__BB0_8;
	ld.global.u32 	%r566, [%rd6];
	xor.b32  	%r939, %r939, %r566;
	ld.global.u32 	%r567, [%rd6+4];
	xor.b32  	%r938, %r938, %r567;
	ld.global.u32 	%r568, [%rd6+8];
	xor.b32  	%r937, %r937, %r568;
	ld.global.u32 	%r569, [%rd6+12];
	xor.b32  	%r936, %r936, %r569;
	ld.global.u32 	%r570, [%rd6+16];
	xor.b32  	%r935, %r935, %r570;
$L__BB0_8:
	and.b32  	%r572, %r562, 2;
	setp.eq.s32 	%p8, %r572, 0;
	@%p8 bra 	$L__BB0_10;
	ld.global.u32 	%r573, [%rd6+20];
	xor.b32  	%r939, %r939, %r573;
	ld.global.u32 	%r574, [%rd6+24];
	xor.b32  	%r938, %r938, %r574;
	ld.global.u32 	%r575, [%rd6+28];
	xor.b32  	%r937, %r937, %r575;
	ld.global.u32 	%r576, [%rd6+32];
	xor.b32  	%r936, %r936, %r576;
	ld.global.u32 	%r577, [%rd6+36];
	xor.b32  	%r935, %r935, %r577;
$L__BB0_10:
	and.b32  	%r579, %r562, 4;
	setp.eq.s32 	%p9, %r579, 0;
	@%p9 bra 	$L__BB0_12;
	ld.global.u32 	%r580, [%rd6+40];
	xor.b32  	%r939, %r939, %r580;
	ld.global.u32 	%r581, [%rd6+44];
	xor.b32  	%r938, %r938, %r581;
	ld.global.u32 	%r582, [%rd6+48];
	xor.b32  	%r937, %r937, %r582;
	ld.global.u32 	%r583, [%rd6+52];
	xor.b32  	%r936, %r936, %r583;
	ld.global.u32 	%r584, [%rd6+56];
	xor.b32  	%r935, %r935, %r584;
$L__BB0_12:
	and.b32  	%r586, %r562, 8;
	setp.eq.s32 	%p10, %r586, 0;
	@%p10 bra 	$L__BB0_14;
	ld.global.u32 	%r587, [%rd6+60];
	xor.b32  	%r939, %r939, %r587;
	ld.global.u32 	%r588, [%rd6+64];
	xor.b32  	%r938, %r938, %r588;
	ld.global.u32 	%r589, [%rd6+68];
	xor.b32  	%r937, %r937, %r589;
	ld.global.u32 	%r590, [%rd6+72];
	xor.b32  	%r936, %r936, %r590;
	ld.global.u32 	%r591, [%rd6+76];
	xor.b32  	%r935, %r935, %r591;
$L__BB0_14:
	and.b32  	%r593, %r562, 16;
	setp.eq.s32 	%p11, %r593, 0;
	@%p11 bra 	$L__BB0_16;
	ld.global.u32 	%r594, [%rd6+80];
	xor.b32  	%r939, %r939, %r594;
	ld.global.u32 	%r595, [%rd6+84];
	xor.b32  	%r938, %r938, %r595;
	ld.global.u32 	%r596, [%rd6+88];
	xor.b32  	%r937, %r937, %r596;
	ld.global.u32 	%r597, [%rd6+92];
	xor.b32  	%r936, %r936, %r597;
	ld.global.u32 	%r598, [%rd6+96];
	xor.b32  	%r935, %r935, %r598;
$L__BB0_16:
	and.b32  	%r600, %r562, 32;
	setp.eq.s32 	%p12, %r600, 0;
	@%p12 bra 	$L__BB0_18;
	ld.global.u32 	%r601, [%rd6+100];
	xor.b32  	%r939, %r939, %r601;
	ld.global.u32 	%r602, [%rd6+104];
	xor.b32  	%r938, %r938, %r602;
	ld.global.u32 	%r603, [%rd6+108];
	xor.b32  	%r937, %r937, %r603;
	ld.global.u32 	%r604, [%rd6+112];
	xor.b32  	%r936, %r936, %r604;
	ld.global.u32 	%r605, [%rd6+116];
	xor.b32  	%r935, %r935, %r605;
$L__BB0_18:
	and.b32  	%r607, %r562, 64;
	setp.eq.s32 	%p13, %r607, 0;
	@%p13 bra 	$L__BB0_20;
	ld.global.u32 	%r608, [%rd6+120];
	xor.b32  	%r939, %r939, %r608;
	ld.global.u32 	%r609, [%rd6+124];
	xor.b32  	%r938, %r938, %r609;
	ld.global.u32 	%r610, [%rd6+128];
	xor.b32  	%r937, %r937, %r610;
	ld.global.u32 	%r611, [%rd6+132];
	xor.b32  	%r936, %r936, %r611;
	ld.global.u32 	%r612, [%rd6+136];
	xor.b32  	%r935, %r935, %r612;
$L__BB0_20:
	and.b32  	%r614, %r562, 128;
	setp.eq.s32 	%p14, %r614, 0;
	@%p14 bra 	$L__BB0_22;
	ld.global.u32 	%r615, [%rd6+140];
	xor.b32  	%r939, %r939, %r615;
	ld.global.u32 	%r616, [%rd6+144];
	xor.b32  	%r938, %r938, %r616;
	ld.global.u32 	%r617, [%rd6+148];
	xor.b32  	%r937, %r937, %r617;
	ld.global.u32 	%r618, [%rd6+152];
	xor.b32  	%r936, %r936, %r618;
	ld.global.u32 	%r619, [%rd6+156];
	xor.b32  	%r935, %r935, %r619;
$L__BB0_22:
	and.b32  	%r621, %r562, 256;
	setp.eq.s32 	%p15, %r621, 0;
	@%p15 bra 	$L__BB0_24;
	ld.global.u32 	%r622, [%rd6+160];
	xor.b32  	%r939, %r939, %r622;
	ld.global.u32 	%r623, [%rd6+164];
	xor.b32  	%r938, %r938, %r623;
	ld.global.u32 	%r624, [%rd6+168];
	xor.b32  	%r937, %r937, %r624;
	ld.global.u32 	%r625, [%rd6+172];
	xor.b32  	%r936, %r936, %r625;
	ld.global.u32 	%r626, [%rd6+176];
	xor.b32  	%r935, %r935, %r626;
$L__BB0_24:
	and.b32  	%r628, %r562, 512;
	setp.eq.s32 	%p16, %r628, 0;
	@%p16 bra 	$L__BB0_26;
	ld.global.u32 	%r629, [%rd6+180];
	xor.b32  	%r939, %r939, %r629;
	ld.global.u32 	%r630, [%rd6+184];
	xor.b32  	%r938, %r938, %r630;
	ld.global.u32 	%r631, [%rd6+188];
	xor.b32  	%r937, %r937, %r631;
	ld.global.u32 	%r632, [%rd6+192];
	xor.b32  	%r936, %r936, %r632;
	ld.global.u32 	%r633, [%rd6+196];
	xor.b32  	%r935, %r935, %r633;
$L__BB0_26:
	and.b32  	%r635, %r562, 1024;
	setp.eq.s32 	%p17, %r635, 0;
	@%p17 bra 	$L__BB0_28;
	ld.global.u32 	%r636, [%rd6+200];
	xor.b32  	%r939, %r939, %r636;
	ld.global.u32 	%r637, [%rd6+204];
	xor.b32  	%r938, %r938, %r637;
	ld.global.u32 	%r638, [%rd6+208];
	xor.b32  	%r937, %r937, %r638;
	ld.global.u32 	%r639, [%rd6+212];
	xor.b32  	%r936, %r936, %r639;
	ld.global.u32 	%r640, [%rd6+216];
	xor.b32  	%r935, %r935, %r640;
$L__BB0_28:
	and.b32  	%r642, %r562, 2048;
	setp.eq.s32 	%p18, %r642, 0;
	@%p18 bra 	$L__BB0_30;
	ld.global.u32 	%r643, [%rd6+220];
	xor.b32  	%r939, %r939, %r643;
	ld.global.u32 	%r644, [%rd6+224];
	xor.b32  	%r938, %r938, %r644;
	ld.global.u32 	%r645, [%rd6+228];
	xor.b32  	%r937, %r937, %r645;
	ld.global.u32 	%r646, [%rd6+232];
	xor.b32  	%r936, %r936, %r646;
	ld.global.u32 	%r647, [%rd6+236];
	xor.b32  	%r935, %r935, %r647;
$L__BB0_30:
	and.b32  	%r649, %r562, 4096;
	setp.eq.s32 	%p19, %r649, 0;
	@%p19 bra 	$L__BB0_32;
	ld.global.u32 	%r650, [%rd6+240];
	xor.b32  	%r939, %r939, %r650;
	ld.global.u32 	%r651, [%rd6+244];
	xor.b32  	%r938, %r938, %r651;
	ld.global.u32 	%r652, [%rd6+248];
	xor.b32  	%r937, %r937, %r652;
	ld.global.u32 	%r653, [%rd6+252];
	xor.b32  	%r936, %r936, %r653;
	ld.global.u32 	%r654, [%rd6+256];
	xor.b32  	%r935, %r935, %r654;
$L__BB0_32:
	and.b32  	%r656, %r562, 8192;
	setp.eq.s32 	%p20, %r656, 0;
	@%p20 bra 	$L__BB0_34;
	ld.global.u32 	%r657, [%rd6+260];
	xor.b32  	%r939, %r939, %r657;
	ld.global.u32 	%r658, [%rd6+264];
	xor.b32  	%r938, %r938, %r658;
	ld.global.u32 	%r659, [%rd6+268];
	xor.b32  	%r937, %r937, %r659;
	ld.global.u32 	%r660, [%rd6+272];
	xor.b32  	%r936, %r936, %r660;
	ld.global.u32 	%r661, [%rd6+276];
	xor.b32  	%r935, %r935, %r661;
$L__BB0_34:
	and.b32  	%r663, %r562, 16384;
	setp.eq.s32 	%p21, %r663, 0;
	@%p21 bra 	$L__BB0_36;
	ld.global.u32 	%r664, [%rd6+280];
	xor.b32  	%r939, %r939, %r664;
	ld.global.u32 	%r665, [%rd6+284];
	xor.b32  	%r938, %r938, %r665;
	ld.global.u32 	%r666, [%rd6+288];
	xor.b32  	%r937, %r937, %r666;
	ld.global.u32 	%r667, [%rd6+292];
	xor.b32  	%r936, %r936, %r667;
	ld.global.u32 	%r668, [%rd6+296];
	xor.b32  	%r935, %r935, %r668;
$L__BB0_36:
	and.b32  	%r670, %r562, 32768;
	setp.eq.s32 	%p22, %r670, 0;
	@%p22 bra 	$L__BB0_38;
	ld.global.u32 	%r671, [%rd6+300];
	xor.b32  	%r939, %r939, %r671;
	ld.global.u32 	%r672, [%rd6+304];
	xor.b32  	%r938, %r938, %r672;
	ld.global.u32 	%r673, [%rd6+308];
	xor.b32  	%r937, %r937, %r673;
	ld.global.u32 	%r674, [%rd6+312];
	xor.b32  	%r936, %r936, %r674;
	ld.global.u32 	%r675, [%rd6+316];
	xor.b32  	%r935, %r935, %r675;
$L__BB0_38:
	add.s32 	%r934, %r934, 16;
	setp.ne.s32 	%p23, %r934, 32;
	@%p23 bra 	$L__BB0_6;
	mad.lo.s32 	%r676, %r928, -31, %r16;
	add.s32 	%r928, %r676, 1;
	setp.ne.s32 	%p24, %r928, 5;
	@%p24 bra 	$L__BB0_5;
	st.local.u32 	[%rd1+4], %r939;
	st.local.v2.u32 	[%rd1+8], {%r938, %r937};
	st.local.v2.u32 	[%rd1+16], {%r936, %r935};
	setp.eq.s64 	%p25, %rd4, 1;
	@%p25 bra 	$L__BB0_115;
	mov.b32 	%r935, 0;
	mov.u32 	%r1028, %r935;
	mov.u32 	%r1029, %r935;
	mov.u32 	%r1030, %r935;
	mov.u32 	%r939, %r935;
	mov.u32 	%r1020, %r935;
$L__BB0_42:
	mul.wide.u32 	%rd17, %r1020, 4;
	add.s64 	%rd18, %rd1, %rd17;
	ld.local.u32 	%r191, [%rd18+4];
	shl.b32 	%r192, %r1020, 5;
	mov.b32 	%r1026, 0;
$L__BB0_43:
	.pragma "nounroll";
	shr.u32 	%r679, %r191, %r1026;
	and.b32  	%r680, %r679, 1;
	setp.eq.b32 	%p26, %r680, 1;
	not.pred 	%p27, %p26;
	add.s32 	%r681, %r192, %r1026;
	mul.lo.s32 	%r682, %r681, 5;
	mul.wide.u32 	%rd19, %r682, 4;
	add.s64 	%rd7, %rd5, %rd19;
	@%p27 bra 	$L__BB0_45;
	ld.global.u32 	%r683, [%rd7];
	xor.b32  	%r939, %r939, %r683;
	ld.global.u32 	%r684, [%rd7+4];
	xor.b32  	%r1030, %r1030, %r684;
	ld.global.u32 	%r685, [%rd7+8];
	xor.b32  	%r1029, %r1029, %r685;
	ld.global.u32 	%r686, [%rd7+12];
	xor.b32  	%r1028, %r1028, %r686;
	ld.global.u32 	%r687, [%rd7+16];
	xor.b32  	%r935, %r935, %r687;
$L__BB0_45:
	and.b32  	%r689, %r679, 2;
	setp.eq.s32 	%p28, %r689, 0;
	@%p28 bra 	$L__BB0_47;
	ld.global.u32 	%r690, [%rd7+20];
	xor.b32  	%r939, %r939, %r690;
	ld.global.u32 	%r691, [%rd7+24];
	xor.b32  	%r1030, %r1030, %r691;
	ld.global.u32 	%r692, [%rd7+28];
	xor.b32  	%r1029, %r1029, %r692;
	ld.global.u32 	%r693, [%rd7+32];
	xor.b32  	%r1028, %r1028, %r693;
	ld.global.u32 	%r694, [%rd7+36];
	xor.b32  	%r935, %r935, %r694;
$L__BB0_47:
	and.b32  	%r696, %r679, 4;
	setp.eq.s32 	%p29, %r696, 0;
	@%p29 bra 	$L__BB0_49;
	ld.global.u32 	%r697, [%rd7+40];
	xor.b32  	%r939, %r939, %r697;
	ld.global.u32 	%r698, [%rd7+44];
	xor.b32  	%r1030, %r1030, %r698;
	ld.global.u32 	%r699, [%rd7+48];
	xor.b32  	%r1029, %r1029, %r699;
	ld.global.u32 	%r700, [%rd7+52];
	xor.b32  	%r1028, %r1028, %r700;
	ld.global.u32 	%r701, [%rd7+56];
	xor.b32  	%r935, %r935, %r701;
$L__BB0_49:
	and.b32  	%r703, %r679, 8;
	setp.eq.s32 	%p30, %r703, 0;
	@%p30 bra 	$L__BB0_51;
	ld.global.u32 	%r704, [%rd7+60];
	xor.b32  	%r939, %r939, %r704;
	ld.global.u32 	%r705, [%rd7+64];
	xor.b32  	%r1030, %r1030, %r705;
	ld.global.u32 	%r706, [%rd7+68];
	xor.b32  	%r1029, %r1029, %r706;
	ld.global.u32 	%r707, [%rd7+72];
	xor.b32  	%r1028, %r1028, %r707;
	ld.global.u32 	%r708, [%rd7+76];
	xor.b32  	%r935, %r935, %r708;
$L__BB0_51:
	and.b32  	%r710, %r679, 16;
	setp.eq.s32 	%p31, %r710, 0;
	@%p31 bra 	$L__BB0_53;
	ld.global.u32 	%r711, [%rd7+80];
	xor.b32  	%r939, %r939, %r711;
	ld.global.u32 	%r712, [%rd7+84];
	xor.b32  	%r1030, %r1030, %r712;
	ld.global.u32 	%r713, [%rd7+88];
	xor.b32  	%r1029, %r1029, %r713;
	ld.global.u32 	%r714, [%rd7+92];
	xor.b32  	%r1028, %r1028, %r714;
	ld.global.u32 	%r715, [%rd7+96];
	xor.b32  	%r935, %r935, %r715;
$L__BB0_53:
	and.b32  	%r717, %r679, 32;
	setp.eq.s32 	%p32, %r717, 0;
	@%p32 bra 	$L__BB0_55;
	ld.global.u32 	%r718, [%rd7+100];
	xor.b32  	%r939, %r939, %r718;
	ld.global.u32 	%r719, [%rd7+104];
	xor.b32  	%r1030, %r1030, %r719;
	ld.global.u32 	%r720, [%rd7+108];
	xor.b32  	%r1029, %r1029, %r720;
	ld.global.u32 	%r721, [%rd7+112];
	xor.b32  	%r1028, %r1028, %r721;
	ld.global.u32 	%r722, [%rd7+116];
	xor.b32  	%r935, %r935, %r722;
$L__BB0_55:
	and.b32  	%r724, %r679, 64;
	setp.eq.s32 	%p33, %r724, 0;
	@%p33 bra 	$L__BB0_57;
	ld.global.u32 	%r725, [%rd7+120];
	xor.b32  	%r939, %r939, %r725;
	ld.global.u32 	%r726, [%rd7+124];
	xor.b32  	%r1030, %r1030, %r726;
	ld.global.u32 	%r727, [%rd7+128];
	xor.b32  	%r1029, %r1029, %r727;
	ld.global.u32 	%r728, [%rd7+132];
	xor.b32  	%r1028, %r1028, %r728;
	ld.global.u32 	%r729, [%rd7+136];
	xor.b32  	%r935, %r935, %r729;
$L__BB0_57:
	and.b32  	%r731, %r679, 128;
	setp.eq.s32 	%p34, %r731, 0;
	@%p34 bra 	$L__BB0_59;
	ld.global.u32 	%r732, [%rd7+140];
	xor.b32  	%r939, %r939, %r732;
	ld.global.u32 	%r733, [%rd7+144];
	xor.b32  	%r1030, %r1030, %r733;
	ld.global.u32 	%r734, [%rd7+148];
	xor.b32  	%r1029, %r1029, %r734;
	ld.global.u32 	%r735, [%rd7+152];
	xor.b32  	%r1028, %r1028, %r735;
	ld.global.u32 	%r736, [%rd7+156];
	xor.b32  	%r935, %r935, %r736;
$L__BB0_59:
	and.b32  	%r738, %r679, 256;
	setp.eq.s32 	%p35, %r738, 0;
	@%p35 bra 	$L__BB0_61;
	ld.global.u32 	%r739, [%rd7+160];
	xor.b32  	%r939, %r939, %r739;
	ld.global.u32 	%r740, [%rd7+164];
	xor.b32  	%r1030, %r1030, %r740;
	ld.global.u32 	%r741, [%rd7+168];
	xor.b32  	%r1029, %r1029, %r741;
	ld.global.u32 	%r742, [%rd7+172];
	xor.b32  	%r1028, %r1028, %r742;
	ld.global.u32 	%r743, [%rd7+176];
	xor.b32  	%r935, %r935, %r743;
$L__BB0_61:
	and.b32  	%r745, %r679, 512;
	setp.eq.s32 	%p36, %r745, 0;
	@%p36 bra 	$L__BB0_63;
	ld.global.u32 	%r746, [%rd7+180];
	xor.b32  	%r939, %r939, %r746;
	ld.global.u32 	%r747, [%rd7+184];
	xor.b32  	%r1030, %r1030, %r747;
	ld.global.u32 	%r748, [%rd7+188];
	xor.b32  	%r1029, %r1029, %r748;
	ld.global.u32 	%r749, [%rd7+192];
	xor.b32  	%r1028, %r1028, %r749;
	ld.global.u32 	%r750, [%rd7+196];
	xor.b32  	%r935, %r935, %r750;
$L__BB0_63:
	and.b32  	%r752, %r679, 1024;
	setp.eq.s32 	%p37, %r752, 0;
	@%p37 bra 	$L__BB0_65;
	ld.global.u32 	%r753, [%rd7+200];
	xor.b32  	%r939, %r939, %r753;
	ld.global.u32 	%r754, [%rd7+204];
	xor.b32  	%r1030, %r1030, %r754;
	ld.global.u32 	%r755, [%rd7+208];
	xor.b32  	%r1029, %r1029, %r755;
	ld.global.u32 	%r756, [%rd7+212];
	xor.b32  	%r1028, %r1028, %r756;
	ld.global.u32 	%r757, [%rd7+216];
	xor.b32  	%r935, %r935, %r757;
$L__BB0_65:
	and.b32  	%r759, %r679, 2048;
	setp.eq.s32 	%p38, %r759, 0;
	@%p38 bra 	$L__BB0_67;
	ld.global.u32 	%r760, [%rd7+220];
	xor.b32  	%r939, %r939, %r760;
	ld.global.u32 	%r761, [%rd7+224];
	xor.b32  	%r1030, %r1030, %r761;
	ld.global.u32 	%r762, [%rd7+228];
	xor.b32  	%r1029, %r1029, %r762;
	ld.global.u32 	%r763, [%rd7+232];
	xor.b32  	%r1028, %r1028, %r763;
	ld.global.u32 	%r764, [%rd7+236];
	xor.b32  	%r935, %r935, %r764;
$L__BB0_67:
	and.b32  	%r766, %r679, 4096;
	setp.eq.s32 	%p39, %r766, 0;
	@%p39 bra 	$L__BB0_69;
	ld.global.u32 	%r767, [%rd7+240];
	xor.b32  	%r939, %r939, %r767;
	ld.global.u32 	%r768, [%rd7+244];
	xor.b32  	%r1030, %r1030, %r768;
	ld.global.u32 	%r769, [%rd7+248];
	xor.b32  	%r1029, %r1029, %r769;
	ld.global.u32 	%r770, [%rd7+252];
	xor.b32  	%r1028, %r1028, %r770;
	ld.global.u32 	%r771, [%rd7+256];
	xor.b32  	%r935, %r935, %r771;
$L__BB0_69:
	and.b32  	%r773, %r679, 8192;
	setp.eq.s32 	%p40, %r773, 0;
	@%p40 bra 	$L__BB0_71;
	ld.global.u32 	%r774, [%rd7+260];
	xor.b32  	%r939, %r939, %r774;
	ld.global.u32 	%r775, [%rd7+264];
	xor.b32  	%r1030, %r1030, %r775;
	ld.global.u32 	%r776, [%rd7+268];
	xor.b32  	%r1029, %r1029, %r776;
	ld.global.u32 	%r777, [%rd7+272];
	xor.b32  	%r1028, %r1028, %r777;
	ld.global.u32 	%r778, [%rd7+276];
	xor.b32  	%r935, %r935, %r778;
$L__BB0_71:
	and.b32  	%r780, %r679, 16384;
	setp.eq.s32 	%p41, %r780, 0;
	@%p41 bra 	$L__BB0_73;
	ld.global.u32 	%r781, [%rd7+280];
	xor.b32  	%r939, %r939, %r781;
	ld.global.u32 	%r782, [%rd7+284];
	xor.b32  	%r1030, %r1030, %r782;
	ld.global.u32 	%r783, [%rd7+288];
	xor.b32  	%r1029, %r1029, %r783;
	ld.global.u32 	%r784, [%rd7+292];
	xor.b32  	%r1028, %r1028, %r784;
	ld.global.u32 	%r785, [%rd7+296];
	xor.b32  	%r935, %r935, %r785;
$L__BB0_73:
	and.b32  	%r787, %r679, 32768;
	setp.eq.s32 	%p42, %r787, 0;
	@%p42 bra 	$L__BB0_75;
	ld.global.u32 	%r788, [%rd7+300];
	xor.b32  	%r939, %r939, %r788;
	ld.global.u32 	%r789, [%rd7+304];
	xor.b32  	%r1030, %r1030, %r789;
	ld.global.u32 	%r790, [%rd7+308];
	xor.b32  	%r1029, %r1029, %r790;
	ld.global.u32 	%r791, [%rd7+312];
	xor.b32  	%r1028, %r1028, %r791;
	ld.global.u32 	%r792, [%rd7+316];
	xor.b32  	%r935, %r935, %r792;
$L__BB0_75:
	add.s32 	%r1026, %r1026, 16;
	setp.ne.s32 	%p43, %r1026, 32;
	@%p43 bra 	$L__BB0_43;
	mad.lo.s32 	%r793, %r1020, -31, %r192;
	add.s32 	%r1020, %r793, 1;
	setp.ne.s32 	%p44, %r1020, 5;
	@%p44 bra 	$L__BB0_42;
	st.local.u32 	[%rd1+4], %r939;
	st.local.v2.u32 	[%rd1+8], {%r1030, %r1029};
	st.local.v2.u32 	[%rd1+16], {%r1028, %r935};
	setp.ne.s64 	%p45, %rd4, 3;
	@%p45 bra 	$L__BB0_115;
	mov.b32 	%r935, 0;
	mov.u32 	%r1120, %r935;
	mov.u32 	%r1121, %r935;
	mov.u32 	%r1122, %r935;
	mov.u32 	%r939, %r935;
	mov.u32 	%r1112, %r935;
$L__BB0_79:
	mul.wide.u32 	%rd20, %r1112, 4;
	add.s64 	%rd21, %rd1, %rd20;
	ld.local.u32 	%r367, [%rd21+4];
	shl.b32 	%r368, %r1112, 5;
	mov.b32 	%r1118, 0;
$L__BB0_80:
	.pragma "nounroll";
	shr.u32 	%r796, %r367, %r1118;
	and.b32  	%r797, %r796, 1;
	setp.eq.b32 	%p46, %r797, 1;
	not.pred 	%p47, %p46;
	add.s32 	%r798, %r368, %r1118;
	mul.lo.s32 	%r799, %r798, 5;
	mul.wide.u32 	%rd22, %r799, 4;
	add.s64 	%rd8, %rd5, %rd22;
	@%p47 bra 	$L__BB0_82;
	ld.global.u32 	%r800, [%rd8];
	xor.b32  	%r939, %r939, %r800;
	ld.global.u32 	%r801, [%rd8+4];
	xor.b32  	%r1122, %r1122, %r801;
	ld.global.u32 	%r802, [%rd8+8];
	xor.b32  	%r1121, %r1121, %r802;
	ld.global.u32 	%r803, [%rd8+12];
	xor.b32  	%r1120, %r1120, %r803;
	ld.global.u32 	%r804, [%rd8+16];
	xor.b32  	%r935, %r935, %r804;
$L__BB0_82:
	and.b32  	%r806, %r796, 2;
	setp.eq.s32 	%p48, %r806, 0;
	@%p48 bra 	$L__BB0_84;
	ld.global.u32 	%r807, [%rd8+20];
	xor.b32  	%r939, %r939, %r807;
	ld.global.u32 	%r808, [%rd8+24];
	xor.b32  	%r1122, %r1122, %r808;
	ld.global.u32 	%r809, [%rd8+28];
	xor.b32  	%r1121, %r1121, %r809;
	ld.global.u32 	%r810, [%rd8+32];
	xor.b32  	%r1120, %r1120, %r810;
	ld.global.u32 	%r811, [%rd8+36];
	xor.b32  	%r935, %r935, %r811;
$L__BB0_84:
	and.b32  	%r813, %r796, 4;
	setp.eq.s32 	%p49, %r813, 0;
	@%p49 bra 	$L__BB0_86;
	ld.global.u32 	%r814, [%rd8+40];
	xor.b32  	%r939, %r939, %r814;
	ld.global.u32 	%r815, [%rd8+44];
	xor.b32  	%r1122, %r1122, %r815;
	ld.global.u32 	%r816, [%rd8+48];
	xor.b32  	%r1121, %r1121, %r816;
	ld.global.u32 	%r817, [%rd8+52];
	xor.b32  	%r1120, %r1120, %r817;
	ld.global.u32 	%r818, [%rd8+56];
	xor.b32  	%r935, %r935, %r818;
$L__BB0_86:
	and.b32  	%r820, %r796, 8;
	setp.eq.s32 	%p50, %r820, 0;
	@%p50 bra 	$L__BB0_88;
	ld.global.u32 	%r821, [%rd8+60];
	xor.b32  	%r939, %r939, %r821;
	ld.global.u32 	%r822, [%rd8+64];
	xor.b32  	%r1122, %r1122, %r822;
	ld.global.u32 	%r823, [%rd8+68];
	xor.b32  	%r1121, %r1121, %r823;
	ld.global.u32 	%r824, [%rd8+72];
	xor.b32  	%r1120, %r1120, %r824;
	ld.global.u32 	%r825, [%rd8+76];
	xor.b32  	%r935, %r935, %r825;
$L__BB0_88:
	and.b32  	%r827, %r796, 16;
	setp.eq.s32 	%p51, %r827, 0;
	@%p51 bra 	$L__BB0_90;
	ld.global.u32 	%r828, [%rd8+80];
	xor.b32  	%r939, %r939, %r828;
	ld.global.u32 	%r829, [%rd8+84];
	xor.b32  	%r1122, %r1122, %r829;
	ld.global.u32 	%r830, [%rd8+88];
	xor.b32  	%r1121, %r1121, %r830;
	ld.global.u32 	%r831, [%rd8+92];
	xor.b32  	%r1120, %r1120, %r831;
	ld.global.u32 	%r832, [%rd8+96];
	xor.b32  	%r935, %r935, %r832;
$L__BB0_90:
	and.b32  	%r834, %r796, 32;
	setp.eq.s32 	%p52, %r834, 0;
	@%p52 bra 	$L__BB0_92;
	ld.global.u32 	%r835, [%rd8+100];
	xor.b32  	%r939, %r939, %r835;
	ld.global.u32 	%r836, [%rd8+104];
	xor.b32  	%r1122, %r1122, %r836;
	ld.global.u32 	%r837, [%rd8+108];
	xor.b32  	%r1121, %r1121, %r837;
	ld.global.u32 	%r838, [%rd8+112];
	xor.b32  	%r1120, %r1120, %r838;
	ld.global.u32 	%r839, [%rd8+116];
	xor.b32  	%r935, %r935, %r839;
$L__BB0_92:
	and.b32  	%r841, %r796, 64;
	setp.eq.s32 	%p53, %r841, 0;
	@%p53 bra 	$L__BB0_94;
	ld.global.u32 	%r842, [%rd8+120];
	xor.b32  	%r939, %r939, %r842;
	ld.global.u32 	%r843, [%rd8+124];
	xor.b32  	%r1122, %r1122, %r843;
	ld.global.u32 	%r844, [%rd8+128];
	xor.b32  	%r1121, %r1121, %r844;
	ld.global.u32 	%r845, [%rd8+132];
	xor.b32  	%r1120, %r1120, %r845;
	ld.global.u32 	%r846, [%rd8+136];
	xor.b32  	%r935, %r935, %r846;
$L__BB0_94:
	and.b32  	%r848, %r796, 128;
	setp.eq.s32 	%p54, %r848, 0;
	@%p54 bra 	$L__BB0_96;
	ld.global.u32 	%r849, [%rd8+140];
	xor.b32  	%r939, %r939, %r849;
	ld.global.u32 	%r850, [%rd8+144];
	xor.b32  	%r1122, %r1122, %r850;
	ld.global.u32 	%r851, [%rd8+148];
	xor.b32  	%r1121, %r1121, %r851;
	ld.global.u32 	%r852, [%rd8+152];
	xor.b32  	%r1120, %r1120, %r852;
	ld.global.u32 	%r853, [%rd8+156];
	xor.b32  	%r935, %r935, %r853;
$L__BB0_96:
	and.b32  	%r855, %r796, 256;
	setp.eq.s32 	%p55, %r855, 0;
	@%p55 bra 	$L__BB0_98;
	ld.global.u32 	%r856, [%rd8+160];
	xor.b32  	%r939, %r939, %r856;
	ld.global.u32 	%r857, [%rd8+164];
	xor.b32  	%r1122, %r1122, %r857;
	ld.global.u32 	%r858, [%rd8+168];
	xor.b32  	%r1121, %r1121, %r858;
	ld.global.u32 	%r859, [%rd8+172];
	xor.b32  	%r1120, %r1120, %r859;
	ld.global.u32 	%r860, [%rd8+176];
	xor.b32  	%r935, %r935, %r860;
$L__BB0_98:
	and.b32  	%r862, %r796, 512;
	setp.eq.s32 	%p56, %r862, 0;
	@%p56 bra 	$L__BB0_100;
	ld.global.u32 	%r863, [%rd8+180];
	xor.b32  	%r939, %r939, %r863;
	ld.global.u32 	%r864, [%rd8+184];
	xor.b32  	%r1122, %r1122, %r864;
	ld.global.u32 	%r865, [%rd8+188];
	xor.b32  	%r1121, %r1121, %r865;
	ld.global.u32 	%r866, [%rd8+192];
	xor.b32  	%r1120, %r1120, %r866;
	ld.global.u32 	%r867, [%rd8+196];
	xor.b32  	%r935, %r935, %r867;
$L__BB0_100:
	and.b32  	%r869, %r796, 1024;
	setp.eq.s32 	%p57, %r869, 0;
	@%p57 bra 	$L__BB0_102;
	ld.global.u32 	%r870, [%rd8+200];
	xor.b32  	%r939, %r939, %r870;
	ld.global.u32 	%r871, [%rd8+204];
	xor.b32  	%r1122, %r1122, %r871;
	ld.global.u32 	%r872, [%rd8+208];
	xor.b32  	%r1121, %r1121, %r872;
	ld.global.u32 	%r873, [%rd8+212];
	xor.b32  	%r1120, %r1120, %r873;
	ld.global.u32 	%r874, [%rd8+216];
	xor.b32  	%r935, %r935, %r874;
$L__BB0_102:
	and.b32  	%r876, %r796, 2048;
	setp.eq.s32 	%p58, %r876, 0;
	@%p58 bra 	$L__BB0_104;
	ld.global.u32 	%r877, [%rd8+220];
	xor.b32  	%r939, %r939, %r877;
	ld.global.u32 	%r878, [%rd8+224];
	xor.b32  	%r1122, %r1122, %r878;
	ld.global.u32 	%r879, [%rd8+228];
	xor.b32  	%r1121, %r1121, %r879;
	ld.global.u32 	%r880, [%rd8+232];
	xor.b32  	%r1120, %r1120, %r880;
	ld.global.u32 	%r881, [%rd8+236];
	xor.b32  	%r935, %r935, %r881;
$L__BB0_104:
	and.b32  	%r883, %r796, 4096;
	setp.eq.s32 	%p59, %r883, 0;
	@%p59 bra 	$L__BB0_106;
	ld.global.u32 	%r884, [%rd8+240];
	xor.b32  	%r939, %r939, %r884;
	ld.global.u32 	%r885, [%rd8+244];
	xor.b32  	%r1122, %r1122, %r885;
	ld.global.u32 	%r886, [%rd8+248];
	xor.b32  	%r1121, %r1121, %r886;
	ld.global.u32 	%r887, [%rd8+252];
	xor.b32  	%r1120, %r1120, %r887;
	ld.global.u32 	%r888, [%rd8+256];
	xor.b32  	%r935, %r935, %r888;
$L__BB0_106:
	and.b32  	%r890, %r796, 8192;
	setp.eq.s32 	%p60, %r890, 0;
	@%p60 bra 	$L__BB0_108;
	ld.global.u32 	%r891, [%rd8+260];
	xor.b32  	%r939, %r939, %r891;
	ld.global.u32 	%r892, [%rd8+264];
	xor.b32  	%r1122, %r1122, %r892;
	ld.global.u32 	%r893, [%rd8+268];
	xor.b32  	%r1121, %r1121, %r893;
	ld.global.u32 	%r894, [%rd8+272];
	xor.b32  	%r1120, %r1120, %r894;
	ld.global.u32 	%r895, [%rd8+276];
	xor.b32  	%r935, %r935, %r895;
$L__BB0_108:
	and.b32  	%r897, %r796, 16384;
	setp.eq.s32 	%p61, %r897, 0;
	@%p61 bra 	$L__BB0_110;
	ld.global.u32 	%r898, [%rd8+280];
	xor.b32  	%r939, %r939, %r898;
	ld.global.u32 	%r899, [%rd8+284];
	xor.b32  	%r1122, %r1122, %r899;
	ld.global.u32 	%r900, [%rd8+288];
	xor.b32  	%r1121, %r1121, %r900;
	ld.global.u32 	%r901, [%rd8+292];
	xor.b32  	%r1120, %r1120, %r901;
	ld.global.u32 	%r902, [%rd8+296];
	xor.b32  	%r935, %r935, %r902;
$L__BB0_110:
	and.b32  	%r904, %r796, 32768;
	setp.eq.s32 	%p62, %r904, 0;
	@%p62 bra 	$L__BB0_112;
	ld.global.u32 	%r905, [%rd8+300];
	xor.b32  	%r939, %r939, %r905;
	ld.global.u32 	%r906, [%rd8+304];
	xor.b32  	%r1122, %r1122, %r906;
	ld.global.u32 	%r907, [%rd8+308];
	xor.b32  	%r1121, %r1121, %r907;
	ld.global.u32 	%r908, [%rd8+312];
	xor.b32  	%r1120, %r1120, %r908;
	ld.global.u32 	%r909, [%rd8+316];
	xor.b32  	%r935, %r935, %r909;
$L__BB0_112:
	add.s32 	%r1118, %r1118, 16;
	setp.ne.s32 	%p63, %r1118, 32;
	@%p63 bra 	$L__BB0_80;
	mad.lo.s32 	%r910, %r1112, -31, %r368;
	add.s32 	%r1112, %r910, 1;
	setp.ne.s32 	%p64, %r1112, 5;
	@%p64 bra 	$L__BB0_79;
	st.local.u32 	[%rd1+4], %r939;
	st.local.v2.u32 	[%rd1+8], {%r1122, %r1121};
	st.local.v2.u32 	[%rd1+16], {%r1120, %r935};
$L__BB0_115:
	shr.u64 	%rd26, %rd3, 2;
	add.s32 	%r922, %r922, 1;
	setp.gt.u64 	%p65, %rd3, 3;
	@%p65 bra 	$L__BB0_3;
$L__BB0_116:
	shr.u32 	%r911, %r939, 2;
	xor.b32  	%r912, %r911, %r939;
	shl.b32 	%r913, %r935, 4;
	shl.b32 	%r914, %r912, 1;
	xor.b32  	%r915, %r914, %r913;
	xor.b32  	%r916, %r915, %r912;
	xor.b32  	%r917, %r916, %r935;
	add.s32 	%r918, %r3, %r917;
	add.s32 	%r919, %r918, -637770787;
	cvt.rn.f32.u32 	%f1, %r919;
	fma.rn.f32 	%f2, %f1, 0f2F800000, 0f2F000000;
	fma.rn.f32 	%f3, %f2, 0f41200000, 0fC0A00000;
	cvta.to.global.u64 	%rd23, %rd10;
	shl.b64 	%rd24, %rd2, 2;
	add.s64 	%rd25, %rd23, %rd24;
	st.global.f32 	[%rd25], %f3;
$L__BB0_117:
	ret;

}


// ===== COMPILED SASS (sm_100) =====

	.target	sm_100

	.elftype	@"ET_EXEC"


//--------------------- .note.nv.tkinfo           --------------------------
	.section	.note.nv.tkinfo,"",@"SHT_NOTE"
	.sectionflags	@"SHF_NOTE_NV_TKINFO"
	.tkinfo
        /*0018*/ 	.word	0x00000002
        /*0030*/ 	.string	""
        /*0030*/ 	.string	"ptxas"
        /*0030*/ 	.string	"Cuda compilation tools, release 13.0, V13.0.88"
        /*0030*/ 	.string	"Build cuda_13.0.r13.0/compiler.36424714_0"
        /*0030*/ 	.string	"-arch sm_100 -m 64 "



//--------------------- .note.nv.cuinfo           --------------------------
	.section	.note.nv.cuinfo,"",@"SHT_NOTE"
	.sectionflags	@"SHF_NOTE_NV_CUINFO"
        /*0018*/ 	.short	0x0002
        /*001a*/ 	.short	0x0064
        /*001c*/ 	.short	0x0082
	.zero		2


//--------------------- .nv.info                  --------------------------
	.section	.nv.info,"",@"SHT_CUDA_INFO"
	.align	4


	//----- nvinfo : EIATTR_REGCOUNT
	.align		4
        /*0000*/ 	.byte	0x04, 0x2f
        /*0002*/ 	.short	(.L_10 - .L_9)
	.align		4
.L_9:
        /*0004*/ 	.word	index@(_Z16initializeMatrixPfiij)
        /*0008*/ 	.word	0x0000001f


	//----- nvinfo : EIATTR_FRAME_SIZE
	.align		4
.L_10:
        /*000c*/ 	.byte	0x04, 0x11
        /*000e*/ 	.short	(.L_12 - .L_11)
	.align		4
.L_11:
        /*0010*/ 	.word	index@(_Z16initializeMatrixPfiij)
        /*0014*/ 	.word	0x00000030


	//----- nvinfo : EIATTR_MIN_STACK_SIZE
	.align		4
.L_12:
        /*0018*/ 	.byte	0x04, 0x12
        /*001a*/ 	.short	(.L_14 - .L_13)
	.align		4
.L_13:
        /*001c*/ 	.word	index@(_Z16initializeMatrixPfiij)
        /*0020*/ 	.word	0x00000030
.L_14:


//--------------------- .nv.compat                --------------------------
	.section	.nv.compat,"",@"SHT_CUDA_COMPAT_INFO"
	.align	4
        /*0000*/ 	.byte	0x02, 0x09, 0x00, 0x00, 0x02, 0x02, 0x01, 0x00, 0x02, 0x05, 0x05, 0x00, 0x03, 0x07, 0x01, 0x01
        /*0010*/ 	.byte	0x02, 0x03, 0x00, 0x00, 0x02, 0x06, 0x01, 0x00, 0x04, 0x0b, 0x08, 0x00, 0x09, 0x00, 0x00, 0x00
        /*0020*/ 	.byte	0x00, 0x00, 0x00, 0x00


//--------------------- .nv.info._Z16initializeMatrixPfiij --------------------------
	.section	.nv.info._Z16initializeMatrixPfiij,"",@"SHT_CUDA_INFO"
	.sectionflags	@""
	.align	4


	//----- nvinfo : EIATTR_CUDA_API_VERSION
	.align		4
        /*0000*/ 	.byte	0x04, 0x37
        /*0002*/ 	.short	(.L_16 - .L_15)
.L_15:
        /*0004*/ 	.word	0x00000082


	//----- nvinfo : EIATTR_KPARAM_INFO
	.align		4
.L_16:
        /*0008*/ 	.byte	0x04, 0x17
        /*000a*/ 	.short	(.L_18 - .L_17)
.L_17:
        /*000c*/ 	.word	0x00000000
        /*0010*/ 	.short	0x0003
        /*0012*/ 	.short	0x0010
        /*0014*/ 	.byte	0x00, 0xf0, 0x11, 0x00


	//----- nvinfo : EIATTR_KPARAM_INFO
	.align		4
.L_18:
        /*0018*/ 	.byte	0x04, 0x17
        /*001a*/ 	.short	(.L_20 - .L_19)
.L_19:
        /*001c*/ 	.word	0x00000000
        /*0020*/ 	.short	0x0002
        /*0022*/ 	.short	0x000c
        /*0024*/ 	.byte	0x00, 0xf0, 0x11, 0x00


	//----- nvinfo : EIATTR_KPARAM_INFO
	.align		4
.L_20:
        /*0028*/ 	.byte	0x04, 0x17
        /*002a*/ 	.short	(.L_22 - .L_21)
.L_21:
        /*002c*/ 	.word	0x00000000
        /*0030*/ 	.short	0x0001
        /*0032*/ 	.short	0x0008
        /*0034*/ 	.byte	0x00, 0xf0, 0x11, 0x00


	//----- nvinfo : EIATTR_KPARAM_INFO
	.align		4
.L_22:
        /*0038*/ 	.byte	0x04, 0x17
        /*003a*/ 	.short	(.L_24 - .L_23)
.L_23:
        /*003c*/ 	.word	0x00000000
        /*0040*/ 	.short	0x0000
        /*0042*/ 	.short	0x0000
        /*0044*/ 	.byte	0x00, 0xf5, 0x21, 0x00


	//----- nvinfo : EIATTR_SPARSE_MMA_MASK
	.align		4
.L_24:
        /*0048*/ 	.byte	0x03, 0x50
        /*004a*/ 	.short	0x0000


	//----- nvinfo : EIATTR_MAXREG_COUNT
	.align		4
        /*004c*/ 	.byte	0x03, 0x1b
        /*004e*/ 	.short	0x00ff


	//----- nvinfo : EIATTR_MERCURY_ISA_VERSION
	.align		4
        /*0050*/ 	.byte	0x03, 0x5f
        /*0052*/ 	.short	0x0101


	//----- nvinfo : EIATTR_VRC_CTA_INIT_COUNT
	.align		4
        /*0054*/ 	.byte	0x02, 0x4a
	.zero		1
	.zero		1


	//----- nvinfo : EIATTR_EXIT_INSTR_OFFSETS
	.align		4
        /*0058*/ 	.byte	0x04, 0x1c
        /*005a*/ 	.short	(.L_26 - .L_25)


	//   ....[0]....
.L_25:
        /*005c*/ 	.word	0x000000d0


	//   ....[1]....
        /*0060*/ 	.word	0x00002810


	//----- nvinfo : EIATTR_CRS_STACK_SIZE
	.align		4
.L_26:
        /*0064*/ 	.byte	0x04, 0x1e
        /*0066*/ 	.short	(.L_28 - .L_27)
.L_27:
        /*0068*/ 	.word	0x00000000


	//----- nvinfo : EIATTR_CBANK_PARAM_SIZE
	.align		4
.L_28:
        /*006c*/ 	.byte	0x03, 0x19
        /*006e*/ 	.short	0x0014


	//----- nvinfo : EIATTR_PARAM_CBANK
	.align		4
        /*0070*/ 	.byte	0x04, 0x0a
        /*0072*/ 	.short	(.L_30 - .L_29)
	.align		4
.L_29:
        /*0074*/ 	.word	index@(.nv.constant0._Z16initializeMatrixPfiij)
        /*0078*/ 	.short	0x0380
        /*007a*/ 	.short	0x0014


	//----- nvinfo : EIATTR_SW_WAR
	.align		4
.L_30:
        /*007c*/ 	.byte	0x04, 0x36
        /*007e*/ 	.short	(.L_32 - .L_31)
.L_31:
        /*0080*/ 	.word	0x00000008
.L_32:


//--------------------- .nv.callgraph             --------------------------
	.section	.nv.callgraph,"",@"SHT_CUDA_CALLGRAPH"
	.align	4
	.sectionentsize	8
	.align		4
        /*0000*/ 	.word	0x00000000
	.align		4
        /*0004*/ 	.word	0xffffffff
	.align		4
        /*0008*/ 	.word	0x00000000
	.align		4
        /*000c*/ 	.word	0xfffffffe
	.align		4
        /*0010*/ 	.word	0x00000000
	.align		4
        /*0014*/ 	.word	0xfffffffd
	.align		4
        /*0018*/ 	.word	0x00000000
	.align		4
        /*001c*/ 	.word	0xfffffffc


//--------------------- .nv.constant4             --------------------------
	.section	.nv.constant4,"a",@progbits
	.align	8
	.align		8
.nv.constant4:
        /*0000*/ 	.dword	precalc_xorwow_matrix
	.align		8
        /*0008*/ 	.dword	precalc_xorwow_offset_matrix
	.align		8
        /*0010*/ 	.dword	mrg32k3aM1
	.align		8
        /*0018*/ 	.dword	mrg32k3aM2
	.align		8
        /*0020*/ 	.dword	mrg32k3aM1SubSeq
	.align		8
        /*0028*/ 	.dword	mrg32k3aM2SubSeq
	.align		8
        /*0030*/ 	.dword	mrg32k3aM1Seq
	.align		8
        /*0038*/ 	.dword	mrg32k3aM2Seq


//--------------------- .nv.constant3             --------------------------
	.section	.nv.constant3,"a",@progbits
	.align	8
.nv.constant3:
	.type		__cr_lgamma_table,@object
	.size		__cr_lgamma_table,(.L_8 - __cr_lgamma_table)
__cr_lgamma_table:
        /*0000*/ 	.byte	0x00, 0x00, 0x00, 0x00, 0x00, 0x00, 0x00, 0x00, 0x00, 0x00, 0x00, 0x00, 0x00, 0x00, 0x00, 0x00
        /*0010*/ 	.byte	0xef, 0x39, 0xfa, 0xfe, 0x42, 0x2e, 0xe6, 0x3f, 0x02, 0x20, 0x2a, 0xfa, 0x0b, 0xab, 0xfc, 0x3f
        /*0020*/ 	.byte	0xf9, 0x2c, 0x92, 0x7c, 0xa7, 0x6c, 0x09, 0x40, 0xc9, 0x79, 0x44, 0x3c, 0x64, 0x26, 0x13, 0x40
        /*0030*/ 	.byte	0xca, 0x01, 0xcf, 0x3a, 0x27, 0x51, 0x1a, 0x40, 0x30, 0xcc, 0x2d, 0xf3, 0xe1, 0x0c, 0x21, 0x40
        /*0040*/ 	.byte	0x0d, 0xb7, 0xfc, 0x82, 0x8e, 0x35, 0x25, 0x40
.L_8:


//--------------------- .text._Z16initializeMatrixPfiij --------------------------
	.section	.text._Z16initializeMatrixPfiij,"ax",@progbits
	.align	128
        .global         _Z16initializeMatrixPfiij
        .type           _Z16initializeMatrixPfiij,@function
        .size           _Z16initializeMatrixPfiij,(.L_x_12 - _Z16initializeMatrixPfiij)
        .other          _Z16initializeMatrixPfiij,@"STO_CUDA_ENTRY STV_DEFAULT"
_Z16initializeMatrixPfiij:
.text._Z16initializeMatrixPfiij:
[----:B------:R-:W0:Y:S01]  /*0000*/  LDC R1, c[0x0][0x37c] ;  /* 0x0000df00ff017b82 */ /* 0x000e220000000800 */
[----:B------:R-:W1:Y:S07]  /*0010*/  S2R R2, SR_TID.Y ;  /* 0x0000000000027919 */ /* 0x000e6e0000002200 */
[----:B------:R-:W2:Y:S01]  /*0020*/  LDC R0, c[0x0][0x360] ;  /* 0x0000d800ff007b82 */ /* 0x000ea20000000800 */
[----:B------:R-:W3:Y:S01]  /*0030*/  LDCU.64 UR6, c[0x0][0x388] ;  /* 0x00007100ff0677ac */ /* 0x000ee20008000a00 */
[----:B0-----:R-:W-:Y:S01]  /*0040*/  VIADD R1, R1, 0xffffffd0 ;  /* 0xffffffd001017836 */ /* 0x001fe20000000000 */
[----:B------:R-:W2:Y:S05]  /*0050*/  S2R R3, SR_TID.X ;  /* 0x0000000000037919 */ /* 0x000eaa0000002100 */
[----:B------:R-:W1:Y:S08]  /*0060*/  S2UR UR5, SR_CTAID.Y ;  /* 0x00000000000579c3 */ /* 0x000e700000002600 */
[----:B------:R-:W1:Y:S08]  /*0070*/  LDC R11, c[0x0][0x364] ;  /* 0x0000d900ff0b7b82 */ /* 0x000e700000000800 */
[----:B------:R-:W2:Y:S01]  /*0080*/  S2UR UR4, SR_CTAID.X ;  /* 0x00000000000479c3 */ /* 0x000ea20000002500 */
[----:B-1----:R-:W-:-:S05]  /*0090*/  IMAD R11, R11, UR5, R2 ;  /* 0x000000050b0b7c24 */ /* 0x002fca000f8e0202 */
[----:B---3--:R-:W-:Y:S01]  /*00a0*/  ISETP.GE.AND P0, PT, R11, UR6, PT ;  /* 0x000000060b007c0c */ /* 0x008fe2000bf06270 */
[----:B--2---:R-:W-:-:S05]  /*00b0*/  IMAD R0, R0, UR4, R3 ;  /* 0x0000000400007c24 */ /* 0x004fca000f8e0203 */
[----:B------:R-:W-:-:S13]  /*00c0*/  ISETP.GE.OR P0, PT, R0, UR7, P0 ;  /* 0x0000000700007c0c */ /* 0x000fda0008706670 */
[----:B------:R-:W-:Y:S05]  /*00d0*/  @P0 EXIT ;  /* 0x000000000000094d */ /* 0x000fea0003800000 */
[----:B------:R-:W0:Y:S01]  /*00e0*/  LDC R2, c[0x0][0x390] ;  /* 0x0000e400ff027b82 */ /* 0x000e220000000800 */
[----:B------:R-:W-:Y:S01]  /*00f0*/  IMAD.MOV.U32 R7, RZ, RZ, -0x75bd8fc ;  /* 0xf8a42704ff077424 */ /* 0x000fe200078e00ff */
[----:B------:R-:W-:Y:S01]  /*0100*/  BSSY.RECONVERGENT B0, `(.L_x_0) ;  /* 0x000025c000007945 */ /* 0x000fe20003800200 */
[----:B------:R-:W-:Y:S02]  /*0110*/  IMAD.MOV.U32 R8, RZ, RZ, -0x23270784 ;  /* 0xdcd8f87cff087424 */ /* 0x000fe400078e00ff */
[----:B------:R-:W-:Y:S01]  /*0120*/  IMAD R0, R11, UR7, R0 ;  /* 0x000000070b007c24 */ /* 0x000fe2000f8e0200 */
[----:B------:R-:W1:Y:S04]  /*0130*/  LDCU.64 UR6, c[0x0][0x358] ;  /* 0x00006b00ff0677ac */ /* 0x000e680008000a00 */
[----:B------:R-:W-:-:S02]  /*0140*/  ISETP.NE.AND P0, PT, R0, RZ, PT ;  /* 0x000000ff0000720c */ /* 0x000fc40003f05270 */
[----:B------:R-:W-:Y:S02]  /*0150*/  SHF.R.S32.HI R4, RZ, 0x1f, R0 ;  /* 0x0000001fff047819 */ /* 0x000fe40000011400 */
[----:B0-----:R-:W-:-:S05]  /*0160*/  LOP3.LUT R2, R2, 0xaad26b49, RZ, 0x3c, !PT ;  /* 0xaad26b4902027812 */ /* 0x001fca00078e3cff */
[----:B------:R-:W-:-:S04]  /*0170*/  IMAD R3, R2, 0x4182bed5, RZ ;  /* 0x4182bed502037824 */ /* 0x000fc800078e02ff */
[C---:B------:R-:W-:Y:S01]  /*0180*/  VIADD R5, R3.reuse, 0x583f19 ;  /* 0x00583f1903057836 */ /* 0x040fe20000000000 */
[C---:B------:R-:W-:Y:S01]  /*0190*/  LOP3.LUT R6, R3.reuse, 0x159a55e5, RZ, 0x3c, !PT ;  /* 0x159a55e503067812 */ /* 0x040fe200078e3cff */
[C---:B------:R-:W-:Y:S02]  /*01a0*/  VIADD R2, R3.reuse, 0xd9f6dc18 ;  /* 0xd9f6dc1803027836 */ /* 0x040fe40000000000 */
[----:B------:R-:W-:Y:S02]  /*01b0*/  VIADD R3, R3, 0x75bcd15 ;  /* 0x075bcd1503037836 */ /* 0x000fe40000000000 */
[----:B------:R-:W-:Y:S01]  /*01c0*/  IMAD.MOV.U32 R9, RZ, RZ, R5 ;  /* 0x000000ffff097224 */ /* 0x000fe200078e0005 */
[----:B------:R0:W-:Y:S04]  /*01d0*/  STL.64 [R1+0x8], R6 ;  /* 0x0000080601007387 */ /* 0x0001e80000100a00 */
[----:B------:R0:W-:Y:S04]  /*01e0*/  STL.64 [R1], R2 ;  /* 0x0000000201007387 */ /* 0x0001e80000100a00 */
[----:B------:R0:W-:Y:S01]  /*01f0*/  STL.64 [R1+0x10], R8 ;  /* 0x0000100801007387 */ /* 0x0001e20000100a00 */
[----:B-1----:R-:W-:Y:S05]  /*0200*/  @!P0 BRA `(.L_x_1) ;  /* 0x00000024002c8947 */ /* 0x002fea0003800000 */
[----:B------:R-:W-:Y:S02]  /*0210*/  IMAD.MOV.U32 R13, RZ, RZ, R4 ;  /* 0x000000ffff0d7224 */ /* 0x000fe400078e0004 */
[----:B------:R-:W-:Y:S02]  /*0220*/  IMAD.MOV.U32 R11, RZ, RZ, RZ ;  /* 0x000000ffff0b7224 */ /* 0x000fe400078e00ff */
[----:B------:R-:W-:-:S07]  /*0230*/  IMAD.MOV.U32 R10, RZ, RZ, R0 ;  /* 0x000000ffff0a7224 */ /* 0x000fce00078e0000 */
.L_x_10:
[----:B0-----:R-:W-:Y:S01]  /*0240*/  LOP3.LUT R2, R10, 0x3, RZ, 0xc0, !PT ;  /* 0x000000030a027812 */ /* 0x001fe200078ec0ff */
[----:B------:R-:W-:Y:S03]  /*0250*/  BSSY.RECONVERGENT B1, `(.L_x_2) ;  /* 0x0000240000017945 */ /* 0x000fe60003800200 */
[----:B------:R-:W-:-:S04]  /*0260*/  ISETP.NE.U32.AND P0, PT, R2, RZ, PT ;  /* 0x000000ff0200720c */ /* 0x000fc80003f05070 */
[----:B------:R-:W-:-:S13]  /*0270*/  ISETP.NE.AND.EX P0, PT, RZ, RZ, PT, P0 ;  /* 0x000000ffff00720c */ /* 0x000fda0003f05300 */
[----:B------:R-:W-:Y:S05]  /*0280*/  @!P0 BRA `(.L_x_3) ;  /* 0x0000002000f08947 */ /* 0x000fea0003800000 */
[----:B------:R-:W0:Y:S01]  /*0290*/  LDC.64 R8, c[0x4][RZ] ;  /* 0x01000000ff087b82 */ /* 0x000e220000000a00 */
[----:B------:R-:W-:Y:S02]  /*02a0*/  CS2R R2, SRZ ;  /* 0x0000000000027805 */ /* 0x000fe4000001ff00 */
[----:B------:R-:W-:Y:S02]  /*02b0*/  CS2R R4, SRZ ;  /* 0x0000000000047805 */ /* 0x000fe4000001ff00 */
[----:B------:R-:W-:Y:S01]  /*02c0*/  CS2R R6, SRZ ;  /* 0x0000000000067805 */ /* 0x000fe2000001ff00 */
[----:B0-----:R-:W-:-:S07]  /*02d0*/  IMAD.WIDE.U32 R8, R11, 0xc80, R8 ;  /* 0x00000c800b087825 */ /* 0x001fce00078e0008 */
.L_x_5:
[----:B------:R-:W-:-:S06]  /*02e0*/  IMAD R12, R2, 0x4, R1 ;  /* 0x00000004020c7824 */ /* 0x000fcc00078e0201 */
[----:B------:R-:W5:Y:S01]  /*02f0*/  LDL R12, [R12+0x4] ;  /* 0x000004000c0c7983 */ /* 0x000f620000100800 */
[----:B------:R-:W-:-:S05]  /*0300*/  UMOV UR4, URZ ;  /* 0x000000ff00047c82 */ /* 0x000fca0008000000 */
.L_x_4:
[----:B-----5:R-:W-:Y:S01]  /*0310*/  SHF.R.U32.HI R22, RZ, UR4, R12 ;  /* 0x00000004ff167c19 */ /* 0x020fe2000801160c */
[----:B------:R-:W-:-:S03]  /*0320*/  IMAD.SHL.U32 R14, R2, 0x20, RZ ;  /* 0x00000020020e7824 */ /* 0x000fc600078e00ff */
[----:B------:R-:W-:Y:S01]  /*0330*/  LOP3.LUT R15, R22, 0x1, RZ, 0xc0, !PT ;  /* 0x00000001160f7812 */ /* 0x000fe200078ec0ff */
[----:B------:R-:W-:-:S03]  /*0340*/  VIADD R14, R14, UR4 ;  /* 0x000000040e0e7c36 */ /* 0x000fc60008000000 */
[----:B------:R-:W-:Y:S01]  /*0350*/  ISETP.NE.U32.AND P0, PT, R15, 0x1, PT ;  /* 0x000000010f00780c */ /* 0x000fe20003f05070 */
[----:B------:R-:W-:-:S03]  /*0360*/  IMAD R15, R14, 0x5, RZ ;  /* 0x000000050e0f7824 */ /* 0x000fc600078e02ff */
[----:B------:R-:W-:Y:S01]  /*0370*/  R2P PR, R22, 0x7e ;  /* 0x0000007e16007804 */ /* 0x000fe20000000000 */
[----:B------:R-:W-:-:S08]  /*0380*/  IMAD.WIDE.U32 R14, R15, 0x4, R8 ;  /* 0x000000040f0e7825 */ /* 0x000fd000078e0008 */
[----:B------:R-:W2:Y:S04]  /*0390*/  @!P0 LDG.E R16, desc[UR6][R14.64+0x10] ;  /* 0x000010060e108981 */ /* 0x000ea8000c1e1900 */
[----:B------:R-:W3:Y:S04]  /*03a0*/  @P1 LDG.E R18, desc[UR6][R14.64+0x24] ;  /* 0x000024060e121981 */ /* 0x000ee8000c1e1900 */
[----:B------:R-:W4:Y:S04]  /*03b0*/  @P2 LDG.E R20, desc[UR6][R14.64+0x38] ;  /* 0x000038060e142981 */ /* 0x000f28000c1e1900 */
[----:B------:R-:W4:Y:S04]  /*03c0*/  @P3 LDG.E R24, desc[UR6][R14.64+0x4c] ;  /* 0x00004c060e183981 */ /* 0x000f28000c1e1900 */
[----:B------:R-:W4:Y:S04]  /*03d0*/  @P4 LDG.E R26, desc[UR6][R14.64+0x60] ;  /* 0x000060060e1a4981 */ /* 0x000f28000c1e1900 */
[----:B------:R-:W4:Y:S04]  /*03e0*/  @!P0 LDG.E R17, desc[UR6][R14.64+0x4] ;  /* 0x000004060e118981 */ /* 0x000f28000c1e1900 */
[----:B------:R-:W4:Y:S04]  /*03f0*/  @!P0 LDG.E R19, desc[UR6][R14.64+0xc] ;  /* 0x00000c060e138981 */ /* 0x000f28000c1e1900 */
[----:B------:R-:W4:Y:S04]  /*0400*/  @P1 LDG.E R21, desc[UR6][R14.64+0x18] ;  /* 0x000018060e151981 */ /* 0x000f28000c1e1900 */
[----:B------:R-:W4:Y:S04]  /*0410*/  @P3 LDG.E R23, desc[UR6][R14.64+0x40] ;  /* 0x000040060e173981 */ /* 0x000f28000c1e1900 */
[----:B------:R-:W4:Y:S04]  /*0420*/  @P5 LDG.E R25, desc[UR6][R14.64+0x70] ;  /* 0x000070060e195981 */ /* 0x000f28000c1e1900 */
[----:B------:R-:W4:Y:S01]  /*0430*/  @P6 LDG.E R28, desc[UR6][R14.64+0x88] ;  /* 0x000088060e1c6981 */ /* 0x000f22000c1e1900 */
[----:B--2---:R-:W-:-:S03]  /*0440*/  @!P0 LOP3.LUT R5, R5, R16, RZ, 0x3c, !PT ;  /* 0x0000001005058212 */ /* 0x004fc600078e3cff */
[----:B------:R-:W2:Y:S01]  /*0450*/  @!P0 LDG.E R16, desc[UR6][R14.64] ;  /* 0x000000060e108981 */ /* 0x000ea2000c1e1900 */
[----:B---3--:R-:W-:-:S03]  /*0460*/  @P1 LOP3.LUT R5, R5, R18, RZ, 0x3c, !PT ;  /* 0x0000001205051212 */ /* 0x008fc600078e3cff */
[----:B------:R-:W3:Y:S01]  /*0470*/  @!P0 LDG.E R18, desc[UR6][R14.64+0x8] ;  /* 0x000008060e128981 */ /* 0x000ee2000c1e1900 */
[----:B----4-:R-:W-:-:S03]  /*0480*/  @P2 LOP3.LUT R5, R5, R20, RZ, 0x3c, !PT ;  /* 0x0000001405052212 */ /* 0x010fc600078e3cff */
[----:B------:R-:W4:Y:S01]  /*0490*/  @P1 LDG.E R20, desc[UR6][R14.64+0x14] ;  /* 0x000014060e141981 */ /* 0x000f22000c1e1900 */
[----:B------:R-:W-:-:S03]  /*04a0*/  @P3 LOP3.LUT R5, R5, R24, RZ, 0x3c, !PT ;  /* 0x0000001805053212 */ /* 0x000fc600078e3cff */
[----:B------:R-:W4:Y:S01]  /*04b0*/  @P5 LDG.E R24, desc[UR6][R14.64+0x74] ;  /* 0x000074060e185981 */ /* 0x000f22000c1e1900 */
[----:B------:R-:W-:-:S03]  /*04c0*/  @P4 LOP3.LUT R5, R5, R26, RZ, 0x3c, !PT ;  /* 0x0000001a05054212 */ /* 0x000fc600078e3cff */
[----:B------:R-:W4:Y:S01]  /*04d0*/  @P3 LDG.E R26, desc[UR6][R14.64+0x44] ;  /* 0x000044060e1a3981 */ /* 0x000f22000c1e1900 */
[----:B------:R-:W-:-:S03]  /*04e0*/  @!P0 LOP3.LUT R6, R6, R17, RZ, 0x3c, !PT ;  /* 0x0000001106068212 */ /* 0x000fc600078e3cff */
[----:B------:R-:W4:Y:S01]  /*04f0*/  @P1 LDG.E R17, desc[UR6][R14.64+0x20] ;  /* 0x000020060e111981 */ /* 0x000f22000c1e1900 */
[----:B------:R-:W-:-:S03]  /*0500*/  @!P0 LOP3.LUT R4, R4, R19, RZ, 0x3c, !PT ;  /* 0x0000001304048212 */ /* 0x000fc600078e3cff */
[----:B------:R-:W4:Y:S01]  /*0510*/  @P2 LDG.E R19, desc[UR6][R14.64+0x2c] ;  /* 0x00002c060e132981 */ /* 0x000f22000c1e1900 */
[----:B------:R-:W-:-:S03]  /*0520*/  @P1 LOP3.LUT R6, R6, R21, RZ, 0x3c, !PT ;  /* 0x0000001506061212 */ /* 0x000fc600078e3cff */
[----:B------:R-:W4:Y:S01]  /*0530*/  @P2 LDG.E R21, desc[UR6][R14.64+0x34] ;  /* 0x000034060e152981 */ /* 0x000f22000c1e1900 */
[----:B--2---:R-:W-:-:S03]  /*0540*/  @!P0 LOP3.LUT R3, R3, R16, RZ, 0x3c, !PT ;  /* 0x0000001003038212 */ /* 0x004fc600078e3cff */
[----:B------:R-:W2:Y:S01]  /*0550*/  @P1 LDG.E R16, desc[UR6][R14.64+0x1c] ;  /* 0x00001c060e101981 */ /* 0x000ea2000c1e1900 */
[----:B---3--:R-:W-:-:S03]  /*0560*/  @!P0 LOP3.LUT R7, R7, R18, RZ, 0x3c, !PT ;  /* 0x0000001207078212 */ /* 0x008fc600078e3cff */
[----:B------:R-:W3:Y:S01]  /*0570*/  @P2 LDG.E R18, desc[UR6][R14.64+0x28] ;  /* 0x000028060e122981 */ /* 0x000ee2000c1e1900 */
[----:B----4-:R-:W-:-:S03]  /*0580*/  @P1 LOP3.LUT R3, R3, R20, RZ, 0x3c, !PT ;  /* 0x0000001403031212 */ /* 0x010fc600078e3cff */
[----:B------:R-:W4:Y:S01]  /*0590*/  @P2 LDG.E R20, desc[UR6][R14.64+0x30] ;  /* 0x000030060e142981 */ /* 0x000f22000c1e1900 */
[----:B------:R-:W-:-:S03]  /*05a0*/  @P5 LOP3.LUT R5, R5, R24, RZ, 0x3c, !PT ;  /* 0x0000001805055212 */ /* 0x000fc600078e3cff */
[----:B------:R-:W4:Y:S01]  /*05b0*/  @P3 LDG.E R24, desc[UR6][R14.64+0x3c] ;  /* 0x00003c060e183981 */ /* 0x000f22000c1e1900 */
[----:B------:R-:W-:-:S03]  /*05c0*/  @P1 LOP3.LUT R4, R4, R17, RZ, 0x3c, !PT ;  /* 0x0000001104041212 */ /* 0x000fc600078e3cff */
[----:B------:R-:W4:Y:S01]  /*05d0*/  @P3 LDG.E R17, desc[UR6][R14.64+0x48] ;  /* 0x000048060e113981 */ /* 0x000f22000c1e1900 */
[----:B------:R-:W-:-:S03]  /*05e0*/  @P2 LOP3.LUT R6, R6, R19, RZ, 0x3c, !PT ;  /* 0x0000001306062212 */ /* 0x000fc600078e3cff */
[----:B------:R-:W4:Y:S01]  /*05f0*/  @P4 LDG.E R19, desc[UR6][R14.64+0x54] ;  /* 0x000054060e134981 */ /* 0x000f22000c1e1900 */
[----:B------:R-:W-:Y:S02]  /*0600*/  @P2 LOP3.LUT R4, R4, R21, RZ, 0x3c, !PT ;  /* 0x0000001504042212 */ /* 0x000fe400078e3cff */
[----:B------:R-:W-:Y:S01]  /*0610*/  @P3 LOP3.LUT R6, R6, R23, RZ, 0x3c, !PT ;  /* 0x0000001706063212 */ /* 0x000fe200078e3cff */
[----:B------:R-:W4:Y:S04]  /*0620*/  @P4 LDG.E R21, desc[UR6][R14.64+0x5c] ;  /* 0x00005c060e154981 */ /* 0x000f28000c1e1900 */
[----:B------:R-:W4:Y:S01]  /*0630*/  @P5 LDG.E R23, desc[UR6][R14.64+0x68] ;  /* 0x000068060e175981 */ /* 0x000f22000c1e1900 */
[----:B--2---:R-:W-:-:S03]  /*0640*/  @P1 LOP3.LUT R7, R7, R16, RZ, 0x3c, !PT ;  /* 0x0000001007071212 */ /* 0x004fc600078e3cff */
[----:B------:R-:W2:Y:S01]  /*0650*/  @P4 LDG.E R16, desc[UR6][R14.64+0x50] ;  /* 0x000050060e104981 */ /* 0x000ea2000c1e1900 */
[----:B---3--:R-:W-:-:S03]  /*0660*/  @P2 LOP3.LUT R3, R3, R18, RZ, 0x3c, !PT ;  /* 0x0000001203032212 */ /* 0x008fc600078e3cff */
[----:B------:R-:W3:Y:S01]  /*0670*/  @P4 LDG.E R18, desc[UR6][R14.64+0x58] ;  /* 0x000058060e124981 */ /* 0x000ee2000c1e1900 */
[----:B----4-:R-:W-:-:S03]  /*0680*/  @P2 LOP3.LUT R7, R7, R20, RZ, 0x3c, !PT ;  /* 0x0000001407072212 */ /* 0x010fc600078e3cff */
[----:B------:R-:W4:Y:S01]  /*0690*/  @P5 LDG.E R20, desc[UR6][R14.64+0x64] ;  /* 0x000064060e145981 */ /* 0x000f22000c1e1900 */
[----:B------:R-:W-:-:S03]  /*06a0*/  @P3 LOP3.LUT R3, R3, R24, RZ, 0x3c, !PT ;  /* 0x0000001803033212 */ /* 0x000fc600078e3cff */
[----:B------:R-:W4:Y:S01]  /*06b0*/  @P5 LDG.E R24, desc[UR6][R14.64+0x6c] ;  /* 0x00006c060e185981 */ /* 0x000f22000c1e1900 */
[----:B------:R-:W-:Y:S02]  /*06c0*/  LOP3.LUT P0, RZ, R22, 0x80, RZ, 0xc0, !PT ;  /* 0x0000008016ff7812 */ /* 0x000fe4000780c0ff */
[----:B------:R-:W-:Y:S02]  /*06d0*/  @P3 LOP3.LUT R7, R7, R26, RZ, 0x3c, !PT ;  /* 0x0000001a07073212 */ /* 0x000fe400078e3cff */
[----:B------:R-:W-:Y:S02]  /*06e0*/  @P3 LOP3.LUT R4, R4, R17, RZ, 0x3c, !PT ;  /* 0x0000001104043212 */ /* 0x000fe400078e3cff */
[----:B------:R-:W4:Y:S01]  /*06f0*/  @P6 LDG.E R17, desc[UR6][R14.64+0x7c] ;  /* 0x00007c060e116981 */ /* 0x000f22000c1e1900 */
[----:B------:R-:W-:-:S03]  /*0700*/  @P4 LOP3.LUT R6, R6, R19, RZ, 0x3c, !PT ;  /* 0x0000001306064212 */ /* 0x000fc600078e3cff */
[----:B------:R-:W4:Y:S01]  /*0710*/  @P6 LDG.E R19, desc[UR6][R14.64+0x84] ;  /* 0x000084060e136981 */ /* 0x000f22000c1e1900 */
[----:B------:R-:W-:-:S03]  /*0720*/  @P4 LOP3.LUT R4, R4, R21, RZ, 0x3c, !PT ;  /* 0x0000001504044212 */ /* 0x000fc600078e3cff */
[----:B------:R-:W4:Y:S01]  /*0730*/  @P0 LDG.E R26, desc[UR6][R14.64+0x9c] ;  /* 0x00009c060e1a0981 */ /* 0x000f22000c1e1900 */
[----:B------:R-:W-:-:S03]  /*0740*/  @P5 LOP3.LUT R6, R6, R23, RZ, 0x3c, !PT ;  /* 0x0000001706065212 */ /* 0x000fc600078e3cff */
        /* <DEDUP_REMOVED lines=10> */
[----:B------:R-:W-:Y:S02]  /*07f0*/  @P5 LOP3.LUT R4, R4, R25, RZ, 0x3c, !PT ;  /* 0x0000001904045212 */ /* 0x000fe400078e3cff */
[----:B------:R-:W-:Y:S02]  /*0800*/  @P6 LOP3.LUT R5, R5, R28, RZ, 0x3c, !PT ;  /* 0x0000001c05056212 */ /* 0x000fe400078e3cff */
[----:B------:R-:W-:Y:S02]  /*0810*/  @P6 LOP3.LUT R6, R6, R17, RZ, 0x3c, !PT ;  /* 0x0000001106066212 */ /* 0x000fe400078e3cff */
[----:B------:R-:W-:Y:S02]  /*0820*/  @P6 LOP3.LUT R4, R4, R19, RZ, 0x3c, !PT ;  /* 0x0000001304046212 */ /* 0x000fe400078e3cff */
[----:B------:R-:W-:Y:S02]  /*0830*/  @P0 LOP3.LUT R5, R5, R26, RZ, 0x3c, !PT ;  /* 0x0000001a05050212 */ /* 0x000fe400078e3cff */
[----:B------:R-:W-:-:S02]  /*0840*/  @P0 LOP3.LUT R6, R6, R21, RZ, 0x3c, !PT ;  /* 0x0000001506060212 */ /* 0x000fc400078e3cff */
[----:B------:R-:W-:Y:S02]  /*0850*/  @P0 LOP3.LUT R4, R4, R23, RZ, 0x3c, !PT ;  /* 0x0000001704040212 */ /* 0x000fe400078e3cff */
[----:B--2---:R-:W-:Y:S02]  /*0860*/  @P6 LOP3.LUT R3, R3, R16, RZ, 0x3c, !PT ;  /* 0x0000001003036212 */ /* 0x004fe400078e3cff */
[----:B---3--:R-:W-:Y:S02]  /*0870*/  @P6 LOP3.LUT R7, R7, R18, RZ, 0x3c, !PT ;  /* 0x0000001207076212 */ /* 0x008fe400078e3cff */
[----:B----4-:R-:W-:Y:S02]  /*0880*/  @P0 LOP3.LUT R3, R3, R20, RZ, 0x3c, !PT ;  /* 0x0000001403030212 */ /* 0x010fe400078e3cff */
[----:B------:R-:W-:Y:S02]  /*0890*/  @P0 LOP3.LUT R7, R7, R24, RZ, 0x3c, !PT ;  /* 0x0000001807070212 */ /* 0x000fe400078e3cff */
[----:B------:R-:W-:-:S13]  /*08a0*/  R2P PR, R22.B1, 0x7f ;  /* 0x0000007f16007804 */ /* 0x000fda0000001000 */
[----:B------:R-:W2:Y:S04]  /*08b0*/  @P0 LDG.E R18, desc[UR6][R14.64+0xa0] ;  /* 0x0000a0060e120981 */ /* 0x000ea8000c1e1900 */
[----:B------:R-:W3:Y:S04]  /*08c0*/  @P0 LDG.E R19, desc[UR6][R14.64+0xa4] ;  /* 0x0000a4060e130981 */ /* 0x000ee8000c1e1900 */
[----:B------:R-:W4:Y:S04]  /*08d0*/  @P0 LDG.E R20, desc[UR6][R14.64+0xa8] ;  /* 0x0000a8060e140981 */ /* 0x000f28000c1e1900 */
[----:B------:R-:W4:Y:S04]  /*08e0*/  @P0 LDG.E R21, desc[UR6][R14.64+0xac] ;  /* 0x0000ac060e150981 */ /* 0x000f28000c1e1900 */
[----:B------:R-:W4:Y:S04]  /*08f0*/  @P0 LDG.E R24, desc[UR6][R14.64+0xb0] ;  /* 0x0000b0060e180981 */ /* 0x000f28000c1e1900 */
[----:B------:R-:W4:Y:S04]  /*0900*/  @P1 LDG.E R16, desc[UR6][R14.64+0xbc] ;  /* 0x0000bc060e101981 */ /* 0x000f28000c1e1900 */
[----:B------:R-:W4:Y:S04]  /*0910*/  @P1 LDG.E R26, desc[UR6][R14.64+0xb4] ;  /* 0x0000b4060e1a1981 */ /* 0x000f28000c1e1900 */
        /* <DEDUP_REMOVED lines=11> */
[----:B------:R-:W-:Y:S01]  /*09d0*/  LOP3.LUT P0, RZ, R22, 0x8000, RZ, 0xc0, !PT ;  /* 0x0000800016ff7812 */ /* 0x000fe2000780c0ff */
[----:B------:R-:W4:Y:S01]  /*09e0*/  @P2 LDG.E R24, desc[UR6][R14.64+0xd8] ;  /* 0x0000d8060e182981 */ /* 0x000f22000c1e1900 */
[----:B------:R-:W-:-:S03]  /*09f0*/  @P1 LOP3.LUT R7, R7, R16, RZ, 0x3c, !PT ;  /* 0x0000001007071212 */ /* 0x000fc600078e3cff */
[----:B------:R-:W4:Y:S01]  /*0a00*/  @P2 LDG.E R22, desc[UR6][R14.64+0xd0] ;  /* 0x0000d0060e162981 */ /* 0x000f22000c1e1900 */
[----:B------:R-:W-:-:S03]  /*0a10*/  @P1 LOP3.LUT R3, R3, R26, RZ, 0x3c, !PT ;  /* 0x0000001a03031212 */ /* 0x000fc600078e3cff */
[----:B------:R-:W4:Y:S01]  /*0a20*/  @P3 LDG.E R16, desc[UR6][R14.64+0xe4] ;  /* 0x0000e4060e103981 */ /* 0x000f22000c1e1900 */
[----:B------:R-:W-:-:S03]  /*0a30*/  @P1 LOP3.LUT R6, R6, R23, RZ, 0x3c, !PT ;  /* 0x0000001706061212 */ /* 0x000fc600078e3cff */
[----:B------:R-:W4:Y:S01]  /*0a40*/  @P3 LDG.E R26, desc[UR6][R14.64+0xdc] ;  /* 0x0000dc060e1a3981 */ /* 0x000f22000c1e1900 */
[----:B------:R-:W-:-:S03]  /*0a50*/  @P1 LOP3.LUT R4, R4, R17, RZ, 0x3c, !PT ;  /* 0x0000001104041212 */ /* 0x000fc600078e3cff */
        /* <DEDUP_REMOVED lines=43> */
[----:B------:R-:W-:-:S04]  /*0d10*/  UIADD3 UR4, UPT, UPT, UR4, 0x10, URZ ;  /* 0x0000001004047890 */ /* 0x000fc8000fffe0ff */
[----:B------:R-:W-:Y:S01]  /*0d20*/  UISETP.NE.AND UP0, UPT, UR4, 0x20, UPT ;  /* 0x000000200400788c */ /* 0x000fe2000bf05270 */
[----:B--2---:R-:W-:Y:S02]  /*0d30*/  @P5 LOP3.LUT R5, R5, R18, RZ, 0x3c, !PT ;  /* 0x0000001205055212 */ /* 0x004fe400078e3cff */
[----:B---3--:R-:W-:Y:S02]  /*0d40*/  @P6 LOP3.LUT R6, R6, R19, RZ, 0x3c, !PT ;  /* 0x0000001306066212 */ /* 0x008fe400078e3cff */
[----:B----4-:R-:W-:Y:S02]  /*0d50*/  @P6 LOP3.LUT R3, R3, R20, RZ, 0x3c, !PT ;  /* 0x0000001403036212 */ /* 0x010fe400078e3cff */
[----:B------:R-:W-:Y:S02]  /*0d60*/  @P6 LOP3.LUT R4, R4, R21, RZ, 0x3c, !PT ;  /* 0x0000001504046212 */ /* 0x000fe400078e3cff */
[----:B------:R-:W-:Y:S02]  /*0d70*/  @P6 LOP3.LUT R7, R7, R22, RZ, 0x3c, !PT ;  /* 0x0000001607076212 */ /* 0x000fe400078e3cff */
[----:B------:R-:W-:-:S02]  /*0d80*/  @P6 LOP3.LUT R5, R5, R16, RZ, 0x3c, !PT ;  /* 0x0000001005056212 */ /* 0x000fc400078e3cff */
[----:B------:R-:W-:Y:S02]  /*0d90*/  @P0 LOP3.LUT R3, R3, R24, RZ, 0x3c, !PT ;  /* 0x0000001803030212 */ /* 0x000fe400078e3cff */
[----:B------:R-:W-:Y:S02]  /*0da0*/  @P0 LOP3.LUT R5, R5, R28, RZ, 0x3c, !PT ;  /* 0x0000001c05050212 */ /* 0x000fe400078e3cff */
[----:B------:R-:W-:Y:S02]  /*0db0*/  @P0 LOP3.LUT R7, R7, R26, RZ, 0x3c, !PT ;  /* 0x0000001a07070212 */ /* 0x000fe400078e3cff */
[----:B------:R-:W-:Y:S02]  /*0dc0*/  @P0 LOP3.LUT R4, R4, R23, RZ, 0x3c, !PT ;  /* 0x0000001704040212 */ /* 0x000fe400078e3cff */
[----:B------:R-:W-:Y:S01]  /*0dd0*/  @P0 LOP3.LUT R6, R6, R17, RZ, 0x3c, !PT ;  /* 0x0000001106060212 */ /* 0x000fe200078e3cff */
[----:B------:R-:W-:Y:S06]  /*0de0*/  BRA.U UP0, `(.L_x_4) ;  /* 0xfffffff500487547 */ /* 0x000fec000b83ffff */
[----:B------:R-:W-:-:S05]  /*0df0*/  VIADD R2, R2, 0x1 ;  /* 0x0000000102027836 */ /* 0x000fca0000000000 */
[----:B------:R-:W-:-:S13]  /*0e00*/  ISETP.NE.AND P0, PT, R2, 0x5, PT ;  /* 0x000000050200780c */ /* 0x000fda0003f05270 */
[----:B------:R-:W-:Y:S05]  /*0e10*/  @P0 BRA `(.L_x_5) ;  /* 0xfffffff400300947 */ /* 0x000fea000383ffff */
[----:B------:R-:W-:Y:S01]  /*0e20*/  LOP3.LUT R2, R10, 0x3, RZ, 0xc0, !PT ;  /* 0x000000030a027812 */ /* 0x000fe200078ec0ff */
[----:B------:R0:W-:Y:S03]  /*0e30*/  STL.64 [R1+0x8], R6 ;  /* 0x0000080601007387 */ /* 0x0001e60000100a00 */
[----:B------:R-:W-:Y:S01]  /*0e40*/  ISETP.NE.U32.AND P0, PT, R2, 0x1, PT ;  /* 0x000000010200780c */ /* 0x000fe20003f05070 */
[----:B------:R0:W-:Y:S03]  /*0e50*/  STL.64 [R1+0x10], R4 ;  /* 0x0000100401007387 */ /* 0x0001e60000100a00 */
[----:B------:R-:W-:Y:S01]  /*0e60*/  ISETP.NE.AND.EX P0, PT, RZ, RZ, PT, P0 ;  /* 0x000000ffff00720c */ /* 0x000fe20003f05300 */
[----:B------:R0:W-:-:S12]  /*0e70*/  STL [R1+0x4], R3 ;  /* 0x0000040301007387 */ /* 0x0001d80000100800 */
[----:B0-----:R-:W-:Y:S05]  /*0e80*/  @!P0 BRA `(.L_x_3) ;  /* 0x0000001400f08947 */ /* 0x001fea0003800000 */
[----:B------:R-:W-:Y:S01]  /*0e90*/  UMOV UR4, URZ ;  /* 0x000000ff00047c82 */ /* 0x000fe20008000000 */
[----:B------:R-:W-:Y:S01]  /*0ea0*/  CS2R R2, SRZ ;  /* 0x0000000000027805 */ /* 0x000fe2000001ff00 */
[----:B------:R-:W-:Y:S01]  /*0eb0*/  IMAD.MOV.U32 R4, RZ, RZ, RZ ;  /* 0x000000ffff047224 */ /* 0x000fe200078e00ff */
[----:B------:R-:W-:Y:S01]  /*0ec0*/  CS2R R6, SRZ ;  /* 0x0000000000067805 */ /* 0x000fe2000001ff00 */
[----:B------:R-:W-:-:S07]  /*0ed0*/  IMAD.U32 R5, RZ, RZ, UR4 ;  /* 0x00000004ff057e24 */ /* 0x000fce000f8e00ff */
.L_x_7:
[----:B------:R-:W-:-:S06]  /*0ee0*/  IMAD R12, R2, 0x4, R1 ;  /* 0x00000004020c7824 */ /* 0x000fcc00078e0201 */
[----:B------:R-:W5:Y:S01]  /*0ef0*/  LDL R12, [R12+0x4] ;  /* 0x000004000c0c7983 */ /* 0x000f620000100800 */
[----:B------:R-:W-:-:S05]  /*0f00*/  UMOV UR4, URZ ;  /* 0x000000ff00047c82 */ /* 0x000fca0008000000 */
.L_x_6:
        /* <DEDUP_REMOVED lines=180> */
[----:B------:R0:W-:Y:S03]  /*1a50*/  STL [R1+0x4], R3 ;  /* 0x0000040301007387 */ /* 0x0001e60000100800 */
[----:B------:R-:W-:Y:S01]  /*1a60*/  ISETP.NE.AND.EX P0, PT, RZ, RZ, PT, P0 ;  /* 0x000000ffff00720c */ /* 0x000fe20003f05300 */
[----:B------:R0:W-:-:S12]  /*1a70*/  STL.64 [R1+0x10], R4 ;  /* 0x0000100401007387 */ /* 0x0001d80000100a00 */
[----:B0-----:R-:W-:Y:S05]  /*1a80*/  @P0 BRA `(.L_x_3) ;  /* 0x0000000800f00947 */ /* 0x001fea0003800000 */
[----:B------:R-:W-:Y:S01]  /*1a90*/  UMOV UR4, URZ ;  /* 0x000000ff00047c82 */ /* 0x000fe20008000000 */
[----:B------:R-:W-:Y:S01]  /*1aa0*/  CS2R R2, SRZ ;  /* 0x0000000000027805 */ /* 0x000fe2000001ff00 */
[----:B------:R-:W-:Y:S01]  /*1ab0*/  IMAD.MOV.U32 R4, RZ, RZ, RZ ;  /* 0x000000ffff047224 */ /* 0x000fe200078e00ff */
[----:B------:R-:W-:Y:S01]  /*1ac0*/  CS2R R6, SRZ ;  /* 0x0000000000067805 */ /* 0x000fe2000001ff00 */
[----:B------:R-:W-:-:S07]  /*1ad0*/  IMAD.U32 R5, RZ, RZ, UR4 ;  /* 0x00000004ff057e24 */ /* 0x000fce000f8e00ff */
.L_x_9:
[----:B------:R-:W-:-:S06]  /*1ae0*/  IMAD R12, R2, 0x4, R1 ;  /* 0x00000004020c7824 */ /* 0x000fcc00078e0201 */
[----:B------:R-:W5:Y:S01]  /*1af0*/  LDL R12, [R12+0x4] ;  /* 0x000004000c0c7983 */ /* 0x000f620000100800 */
[----:B------:R-:W-:-:S05]  /*1b00*/  UMOV UR4, URZ ;  /* 0x000000ff00047c82 */ /* 0x000fca0008000000 */
.L_x_8:
        /* <DEDUP_REMOVED lines=177> */
[----:B------:R0:W-:Y:S04]  /*2620*/  STL.64 [R1+0x8], R6 ;  /* 0x0000080601007387 */ /* 0x0001e80000100a00 */
[----:B------:R0:W-:Y:S04]  /*2630*/  STL [R1+0x4], R3 ;  /* 0x0000040301007387 */ /* 0x0001e80000100800 */
[----:B------:R0:W-:Y:S02]  /*2640*/  STL.64 [R1+0x10], R4 ;  /* 0x0000100401007387 */ /* 0x0001e40000100a00 */
.L_x_3:
[----:B------:R-:W-:Y:S05]  /*2650*/  BSYNC.RECONVERGENT B1 ;  /* 0x0000000000017941 */ /* 0x000fea0003800200 */
.L_x_2:
[C---:B------:R-:W-:Y:S01]  /*2660*/  ISETP.GT.U32.AND P0, PT, R10.reuse, 0x3, PT ;  /* 0x000000030a00780c */ /* 0x040fe20003f04070 */
[----:B------:R-:W-:Y:S01]  /*2670*/  VIADD R11, R11, 0x1 ;  /* 0x000000010b0b7836 */ /* 0x000fe20000000000 */
[--C-:B------:R-:W-:Y:S02]  /*2680*/  SHF.R.U64 R10, R10, 0x2, R13.reuse ;  /* 0x000000020a0a7819 */ /* 0x100fe4000000120d */
[----:B------:R-:W-:Y:S02]  /*2690*/  ISETP.GT.U32.AND.EX P0, PT, R13, RZ, PT, P0 ;  /* 0x000000ff0d00720c */ /* 0x000fe40003f04100 */
[----:B------:R-:W-:-:S11]  /*26a0*/  SHF.R.U32.HI R13, RZ, 0x2, R13 ;  /* 0x00000002ff0d7819 */ /* 0x000fd6000001160d */
[----:B------:R-:W-:Y:S05]  /*26b0*/  @P0 BRA `(.L_x_10) ;  /* 0xffffffd800e00947 */ /* 0x000fea000383ffff */
.L_x_1:
[----:B------:R-:W-:Y:S05]  /*26c0*/  BSYNC.RECONVERGENT B0 ;  /* 0x0000000000007941 */ /* 0x000fea0003800200 */
.L_x_0:
[----:B0-----:R-:W0:Y:S01]  /*26d0*/  LDC R6, c[0x0][0x390] ;  /* 0x0000e400ff067b82 */ /* 0x001e220000000800 */
[----:B------:R-:W-:Y:S01]  /*26e0*/  SHF.R.U32.HI R2, RZ, 0x2, R3 ;  /* 0x00000002ff027819 */ /* 0x000fe20000011603 */
[----:B------:R-:W1:Y:S01]  /*26f0*/  LDCU.64 UR4, c[0x0][0x380] ;  /* 0x00007000ff0477ac */ /* 0x000e620008000a00 */
[----:B------:R-:W-:Y:S02]  /*2700*/  SHF.R.S32.HI R7, RZ, 0x1f, R0 ;  /* 0x0000001fff077819 */ /* 0x000fe40000011400 */
[----:B------:R-:W-:Y:S01]  /*2710*/  LOP3.LUT R2, R2, R3, RZ, 0x3c, !PT ;  /* 0x0000000302027212 */ /* 0x000fe200078e3cff */
[----:B------:R-:W-:-:S04]  /*2720*/  IMAD.SHL.U32 R3, R5, 0x10, RZ ;  /* 0x0000001005037824 */ /* 0x000fc800078e00ff */
[----:B------:R-:W-:-:S05]  /*2730*/  IMAD.SHL.U32 R4, R2, 0x2, RZ ;  /* 0x0000000202047824 */ /* 0x000fca00078e00ff */
[----:B------:R-:W-:-:S04]  /*2740*/  LOP3.LUT R4, R2, R4, R3, 0x96, !PT ;  /* 0x0000000402047212 */ /* 0x000fc800078e9603 */
[----:B------:R-:W-:Y:S01]  /*2750*/  LOP3.LUT R4, R4, R5, RZ, 0x3c, !PT ;  /* 0x0000000504047212 */ /* 0x000fe200078e3cff */
[----:B------:R-:W-:Y:S01]  /*2760*/  IMAD.MOV.U32 R5, RZ, RZ, 0x41200000 ;  /* 0x41200000ff057424 */ /* 0x000fe200078e00ff */
[----:B-1----:R-:W-:Y:S02]  /*2770*/  LEA R2, P0, R0, UR4, 0x2 ;  /* 0x0000000400027c11 */ /* 0x002fe4000f8010ff */
[----:B0-----:R-:W-:-:S05]  /*2780*/  LOP3.LUT R6, R6, 0xaad26b49, RZ, 0x3c, !PT ;  /* 0xaad26b4906067812 */ /* 0x001fca00078e3cff */
[----:B------:R-:W-:-:S05]  /*2790*/  IMAD R3, R6, 0x4182bed5, RZ ;  /* 0x4182bed506037824 */ /* 0x000fca00078e02ff */
[----:B------:R-:W-:Y:S01]  /*27a0*/  IADD3 R4, PT, PT, R3, -0x26039c23, R4 ;  /* 0xd9fc63dd03047810 */ /* 0x000fe20007ffe004 */
[----:B------:R-:W-:-:S03]  /*27b0*/  IMAD.MOV.U32 R3, RZ, RZ, 0x2f800000 ;  /* 0x2f800000ff037424 */ /* 0x000fc600078e00ff */
[----:B------:R-:W-:-:S05]  /*27c0*/  I2FP.F32.U32 R4, R4 ;  /* 0x0000000400047245 */ /* 0x000fca0000201000 */
[----:B------:R-:W-:Y:S01]  /*27d0*/  FFMA R4, R4, R3, 1.1641532182693481445e-10 ;  /* 0x2f00000004047423 */ /* 0x000fe20000000003 */
[----:B------:R-:W-:-:S03]  /*27e0*/  LEA.HI.X R3, R0, UR5, R7, 0x2, P0 ;  /* 0x0000000500037c11 */ /* 0x000fc600080f1407 */
[----:B------:R-:W-:-:S05]  /*27f0*/  FFMA R5, R4, R5, -5 ;  /* 0xc0a0000004057423 */ /* 0x000fca0000000005 */
[----:B------:R-:W-:Y:S01]  /*2800*/  STG.E desc[UR6][R2.64], R5 ;  /* 0x0000000502007986 */ /* 0x000fe2000c101906 */
[----:B------:R-:W-:Y:S05]  /*2810*/  EXIT ;  /* 0x000000000000794d */ /* 0x000fea0003800000 */
.L_x_11:
[----:B------:R-:W-:-:S00]  /*2820*/  BRA `(.L_x_11) ;  /* 0xfffffffc00fc7947 */ /* 0x000fc0000383ffff */
[----:B------:R-:W-:-:S00]  /*2830*/  NOP ;  /* 0x0000000000007918 */ /* 0x000fc00000000000 */
        /* <DEDUP_REMOVED lines=12> */
.L_x_12:


//--------------------- .nv.global.init           --------------------------
	.section	.nv.global.init,"aw",@progbits
	.align	4
.nv.global.init:
	.type		mrg32k3aM1SubSeq,@object
	.size		mrg32k3aM1SubSeq,(mrg32k3aM2SubSeq - mrg32k3aM1SubSeq)
mrg32k3aM1SubSeq:
        /*0000*/ 	.byte	0x0b, 0xcc, 0xee, 0x04, 0x73, 0x29, 0x8b, 0x6f, 0xf6, 0x53, 0x03, 0xf6, 0x23, 0xf6, 0xea, 0xda
        /* <DEDUP_REMOVED lines=125> */
	.type		mrg32k3aM2SubSeq,@object
	.size		mrg32k3aM2SubSeq,(mrg32k3aM1 - mrg32k3aM2SubSeq)
mrg32k3aM2SubSeq:
        /* <DEDUP_REMOVED lines=126> */
	.type		mrg32k3aM1,@object
	.size		mrg32k3aM1,(mrg32k3aM1Seq - mrg32k3aM1)
mrg32k3aM1:
        /* <DEDUP_REMOVED lines=144> */
	.type		mrg32k3aM1Seq,@object
	.size		mrg32k3aM1Seq,(mrg32k3aM2 - mrg32k3aM1Seq)
mrg32k3aM1Seq:
        /* <DEDUP_REMOVED lines=144> */
	.type		mrg32k3aM2,@object
	.size		mrg32k3aM2,(mrg32k3aM2Seq - mrg32k3aM2)
mrg32k3aM2:
        /* <DEDUP_REMOVED lines=144> */
	.type		mrg32k3aM2Seq,@object
	.size		mrg32k3aM2Seq,(precalc_xorwow_matrix - mrg32k3aM2Seq)
mrg32k3aM2Seq:
        /* <DEDUP_REMOVED lines=144> */
	.type		precalc_xorwow_matrix,@object
	.size		precalc_xorwow_matrix,(precalc_xorwow_offset_matrix - precalc_xorwow_matrix)
precalc_xorwow_matrix:
        /* <DEDUP_REMOVED lines=6400> */
	.type		precalc_xorwow_offset_matrix,@object
	.size		precalc_xorwow_offset_matrix,(.L_1 - precalc_xorwow_offset_matrix)
precalc_xorwow_offset_matrix:
        /* <DEDUP_REMOVED lines=6400> */
.L_1:


//--------------------- .nv.shared.reserved.0     --------------------------
	.section	.nv.shared.reserved.0,"aw",@nobits
	.weak		__nv_reservedSMEM_offset_0_alias
	.size		__nv_reservedSMEM_offset_0_alias, 0, 64
	.other		__nv_reservedSMEM_offset_0_alias,@"STO_CUDA_RESERVED_SHARED STV_DEFAULT"
__nv_reservedSMEM_offset_0_alias:
	.zero		0
	.zero		64


//--------------------- .nv.constant0._Z16initializeMatrixPfiij --------------------------
	.section	.nv.constant0._Z16initializeMatrixPfiij,"a",@progbits
	.sectionflags	@""
	.align	4
.nv.constant0._Z16initializeMatrixPfiij:
	.zero		916


//--------------------- SYMBOLS --------------------------

	.type		.nv.reservedSmem.offset0,@object
	.size		.nv.reservedSmem.offset0,0x4
